	.target	sm_90a

	.elftype	@"ET_EXEC"


//--------------------- .note.nv.tkinfo           --------------------------
	.section	.note.nv.tkinfo,"",@"SHT_NOTE"
	.sectionflags	@"SHF_NOTE_NV_TKINFO"
	.tkinfo
        /*0018*/ 	.word	0x00000002
        /*0030*/ 	.string	""
        /*0030*/ 	.string	"ptxas"
        /*0030*/ 	.string	"Cuda compilation tools, release 13.0, V13.0.88"
        /*0030*/ 	.string	"Build cuda_13.0.r13.0/compiler.36424714_0"
        /*0030*/ 	.string	"-arch sm_90a -m 64 "



//--------------------- .note.nv.cuinfo           --------------------------
	.section	.note.nv.cuinfo,"",@"SHT_NOTE"
	.sectionflags	@"SHF_NOTE_NV_CUINFO"
        /*0018*/ 	.short	0x0002
        /*001a*/ 	.short	0x005a
        /*001c*/ 	.short	0x0082
	.zero		2


//--------------------- .nv.info                  --------------------------
	.section	.nv.info,"",@"SHT_CUDA_INFO"
	.align	4


	//----- nvinfo : EIATTR_REGCOUNT
	.align		4
        /*0000*/ 	.byte	0x04, 0x2f
        /*0002*/ 	.short	(.L_15 - .L_14)
	.align		4
.L_14:
        /*0004*/ 	.word	index@(_ZN7cutlass13device_kernelINS_4gemm6kernel13GemmUniversalIN4cute5tupleIJiiiiEEENS1_10collective13CollectiveMmaINS1_34MainloopSm90TmaGmmaWarpSpecializedILi14ENS5_IJNS4_1CILi2EEENSA_ILi1EEESC_EEENS1_32KernelTmaWarpSpecializedPingpongEEENS5_IJNSA_ILi64EEESG_NSA_ILi128EEEEEEaNS5_IJlSC_lEEEaSJ_NS4_8TiledMMAINS4_8MMA_AtomIJNS4_4SM904GMMA26MMA_64x64x32_S32S8S8_SS_TNEEEENS4_6LayoutINS5_IJSC_SC_SC_EEENS5_IJNSA_ILi0EEESS_SS_EEEEENS5_IJNS4_10UnderscoreESV_SV_EEEEENS4_13SM90_TMA_LOADENS4_14ComposedLayoutINS4_7SwizzleILi3ELi4ELi3EEENS4_18smem_ptr_flag_bitsILi8EEENSQ_INS5_IJNSA_ILi8EEESH_EEENS5_IJSH_SC_EEEEEEEvNS4_8identityENS4_23SM90_TMA_LOAD_MULTICASTES18_vS19_EENS_8epilogue10collective6detail29Sm90TmaWarpSpecializedAdapterINS1D_15DefaultEpilogueIaSJ_SJ_NS1C_6thread17LinearCombinationIaLi1EiiLNS1H_9ScaleType4KindE0ELNS_15FloatRoundStyleE2EaEENS1_15EpilogueDefaultEEEEEvvEEEEvNT_6ParamsE)
        /*0008*/ 	.word	0x000000a8


	//----- nvinfo : EIATTR_FRAME_SIZE
	.align		4
.L_15:
        /*000c*/ 	.byte	0x04, 0x11
        /*000e*/ 	.short	(.L_17 - .L_16)
	.align		4
.L_16:
        /*0010*/ 	.word	index@(_ZN7cutlass13device_kernelINS_4gemm6kernel13GemmUniversalIN4cute5tupleIJiiiiEEENS1_10collective13CollectiveMmaINS1_34MainloopSm90TmaGmmaWarpSpecializedILi14ENS5_IJNS4_1CILi2EEENSA_ILi1EEESC_EEENS1_32KernelTmaWarpSpecializedPingpongEEENS5_IJNSA_ILi64EEESG_NSA_ILi128EEEEEEaNS5_IJlSC_lEEEaSJ_NS4_8TiledMMAINS4_8MMA_AtomIJNS4_4SM904GMMA26MMA_64x64x32_S32S8S8_SS_TNEEEENS4_6LayoutINS5_IJSC_SC_SC_EEENS5_IJNSA_ILi0EEESS_SS_EEEEENS5_IJNS4_10UnderscoreESV_SV_EEEEENS4_13SM90_TMA_LOADENS4_14ComposedLayoutINS4_7SwizzleILi3ELi4ELi3EEENS4_18smem_ptr_flag_bitsILi8EEENSQ_INS5_IJNSA_ILi8EEESH_EEENS5_IJSH_SC_EEEEEEEvNS4_8identityENS4_23SM90_TMA_LOAD_MULTICASTES18_vS19_EENS_8epilogue10collective6detail29Sm90TmaWarpSpecializedAdapterINS1D_15DefaultEpilogueIaSJ_SJ_NS1C_6thread17LinearCombinationIaLi1EiiLNS1H_9ScaleType4KindE0ELNS_15FloatRoundStyleE2EaEENS1_15EpilogueDefaultEEEEEvvEEEEvNT_6ParamsE)
        /*0014*/ 	.word	0x00000008


	//----- nvinfo : EIATTR_MIN_STACK_SIZE
	.align		4
.L_17:
        /*0018*/ 	.byte	0x04, 0x12
        /*001a*/ 	.short	(.L_19 - .L_18)
	.align		4
.L_18:
        /*001c*/ 	.word	index@(_ZN7cutlass13device_kernelINS_4gemm6kernel13GemmUniversalIN4cute5tupleIJiiiiEEENS1_10collective13CollectiveMmaINS1_34MainloopSm90TmaGmmaWarpSpecializedILi14ENS5_IJNS4_1CILi2EEENSA_ILi1EEESC_EEENS1_32KernelTmaWarpSpecializedPingpongEEENS5_IJNSA_ILi64EEESG_NSA_ILi128EEEEEEaNS5_IJlSC_lEEEaSJ_NS4_8TiledMMAINS4_8MMA_AtomIJNS4_4SM904GMMA26MMA_64x64x32_S32S8S8_SS_TNEEEENS4_6LayoutINS5_IJSC_SC_SC_EEENS5_IJNSA_ILi0EEESS_SS_EEEEENS5_IJNS4_10UnderscoreESV_SV_EEEEENS4_13SM90_TMA_LOADENS4_14ComposedLayoutINS4_7SwizzleILi3ELi4ELi3EEENS4_18smem_ptr_flag_bitsILi8EEENSQ_INS5_IJNSA_ILi8EEESH_EEENS5_IJSH_SC_EEEEEEEvNS4_8identityENS4_23SM90_TMA_LOAD_MULTICASTES18_vS19_EENS_8epilogue10collective6detail29Sm90TmaWarpSpecializedAdapterINS1D_15DefaultEpilogueIaSJ_SJ_NS1C_6thread17LinearCombinationIaLi1EiiLNS1H_9ScaleType4KindE0ELNS_15FloatRoundStyleE2EaEENS1_15EpilogueDefaultEEEEEvvEEEEvNT_6ParamsE)
        /*0020*/ 	.word	0x00000008
.L_19:


//--------------------- .nv.compat                --------------------------
	.section	.nv.compat,"",@"SHT_CUDA_COMPAT_INFO"
	.align	4
        /*0000*/ 	.byte	0x02, 0x09, 0x01, 0x00, 0x02, 0x02, 0x04, 0x00, 0x02, 0x05, 0x05, 0x00, 0x03, 0x07, 0x01, 0x01
        /*0010*/ 	.byte	0x02, 0x03, 0x01, 0x00, 0x02, 0x06, 0x01, 0x00, 0x04, 0x0b, 0x08, 0x00, 0x00, 0x00, 0x00, 0x00
        /*0020*/ 	.byte	0x00, 0x00, 0x00, 0x00


//--------------------- .nv.info._ZN7cutlass13device_kernelINS_4gemm6kernel13GemmUniversalIN4cute5tupleIJiiiiEEENS1_10collective13CollectiveMmaINS1_34MainloopSm90TmaGmmaWarpSpecializedILi14ENS5_IJNS4_1CILi2EEENSA_ILi1EEESC_EEENS1_32KernelTmaWarpSpecializedPingpongEEENS5_IJNSA_ILi64EEESG_NSA_ILi128EEEEEEaNS5_IJlSC_lEEEaSJ_NS4_8TiledMMAINS4_8MMA_AtomIJNS4_4SM904GMMA26MMA_64x64x32_S32S8S8_SS_TNEEEENS4_6LayoutINS5_IJSC_SC_SC_EEENS5_IJNSA_ILi0EEESS_SS_EEEEENS5_IJNS4_10UnderscoreESV_SV_EEEEENS4_13SM90_TMA_LOADENS4_14ComposedLayoutINS4_7SwizzleILi3ELi4ELi3EEENS4_18smem_ptr_flag_bitsILi8EEENSQ_INS5_IJNSA_ILi8EEESH_EEENS5_IJSH_SC_EEEEEEEvNS4_8identityENS4_23SM90_TMA_LOAD_MULTICASTES18_vS19_EENS_8epilogue10collective6detail29Sm90TmaWarpSpecializedAdapterINS1D_15DefaultEpilogueIaSJ_SJ_NS1C_6thread17LinearCombinationIaLi1EiiLNS1H_9ScaleType4KindE0ELNS_15FloatRoundStyleE2EaEENS1_15EpilogueDefaultEEEEEvvEEEEvNT_6ParamsE --------------------------
	.section	.nv.info._ZN7cutlass13device_kernelINS_4gemm6kernel13GemmUniversalIN4cute5tupleIJiiiiEEENS1_10collective13CollectiveMmaINS1_34MainloopSm90TmaGmmaWarpSpecializedILi14ENS5_IJNS4_1CILi2EEENSA_ILi1EEESC_EEENS1_32KernelTmaWarpSpecializedPingpongEEENS5_IJNSA_ILi64EEESG_NSA_ILi128EEEEEEaNS5_IJlSC_lEEEaSJ_NS4_8TiledMMAINS4_8MMA_AtomIJNS4_4SM904GMMA26MMA_64x64x32_S32S8S8_SS_TNEEEENS4_6LayoutINS5_IJSC_SC_SC_EEENS5_IJNSA_ILi0EEESS_SS_EEEEENS5_IJNS4_10UnderscoreESV_SV_EEEEENS4_13SM90_TMA_LOADENS4_14ComposedLayoutINS4_7SwizzleILi3ELi4ELi3EEENS4_18smem_ptr_flag_bitsILi8EEENSQ_INS5_IJNSA_ILi8EEESH_EEENS5_IJSH_SC_EEEEEEEvNS4_8identityENS4_23SM90_TMA_LOAD_MULTICASTES18_vS19_EENS_8epilogue10collective6detail29Sm90TmaWarpSpecializedAdapterINS1D_15DefaultEpilogueIaSJ_SJ_NS1C_6thread17LinearCombinationIaLi1EiiLNS1H_9ScaleType4KindE0ELNS_15FloatRoundStyleE2EaEENS1_15EpilogueDefaultEEEEEvvEEEEvNT_6ParamsE,"",@"SHT_CUDA_INFO"
	.sectionflags	@""
	.align	4


	//----- nvinfo : EIATTR_CUDA_API_VERSION
	.align		4
        /*0000*/ 	.byte	0x04, 0x37
        /*0002*/ 	.short	(.L_21 - .L_20)
.L_20:
        /*0004*/ 	.word	0x00000082


	//----- nvinfo : EIATTR_KPARAM_INFO
	.align		4
.L_21:
        /*0008*/ 	.byte	0x04, 0x17
        /*000a*/ 	.short	(.L_23 - .L_22)
.L_22:
        /*000c*/ 	.word	0x00000000
        /*0010*/ 	.short	0x0000
        /*0012*/ 	.short	0x0070
        /*0014*/ 	.byte	0x00, 0xf0, 0x01, 0x10


	//----- nvinfo : EIATTR_SPARSE_MMA_MASK
	.align		4
.L_23:
        /*0018*/ 	.byte	0x03, 0x50
        /*001a*/ 	.short	0x0000


	//----- nvinfo : EIATTR_MAXREG_COUNT
	.align		4
        /*001c*/ 	.byte	0x03, 0x1b
        /*001e*/ 	.short	0x00a8


	//----- nvinfo : EIATTR_NUM_BARRIERS
	.align		4
        /*0020*/ 	.byte	0x02, 0x4c
        /*0022*/ 	.byte	0x01
	.zero		1


	//----- nvinfo : EIATTR_EXTERNS
	.align		4
        /*0024*/ 	.byte	0x04, 0x0f
        /*0026*/ 	.short	(.L_25 - .L_24)


	//   ....[0]....
	.align		4
.L_24:
        /*0028*/ 	.word	index@(__assertfail)


	//----- nvinfo : EIATTR_ANNOTATIONS
	.align		4
.L_25:
        /*002c*/ 	.byte	0x04, 0x55
        /*002e*/ 	.short	(.L_27 - .L_26)


	//   ....[0]....
.L_26:
        /*0030*/ 	.word	0x00000001
        /*0034*/ 	.byte	0x20, 0x0f, 0x00, 0x00, 0x01, 0x00, 0x00, 0x00, 0x10, 0x41, 0x00, 0x00, 0x01, 0x00, 0x00, 0x00
        /*0044*/ 	.byte	0xa0, 0x4d, 0x00, 0x00


	//----- nvinfo : EIATTR_MERCURY_ISA_VERSION
	.align		4
.L_27:
        /*0048*/ 	.byte	0x03, 0x5f
        /*004a*/ 	.short	0x0101


	//----- nvinfo : EIATTR_INT_WARP_WIDE_INSTR_OFFSETS
	.align		4
        /*004c*/ 	.byte	0x04, 0x31
        /*004e*/ 	.short	(.L_29 - .L_28)


	//   ....[0]....
.L_28:
        /*0050*/ 	.word	0x000006a0


	//   ....[1]....
        /*0054*/ 	.word	0x000006d0


	//   ....[2]....
        /*0058*/ 	.word	0x00000710


	//   ....[3]....
        /*005c*/ 	.word	0x00000840


	//   ....[4]....
        /*0060*/ 	.word	0x00000850


	//   ....[5]....
        /*0064*/ 	.word	0x00000860


	//   ....[6]....
        /*0068*/ 	.word	0x00000900


	//   ....[7]....
        /*006c*/ 	.word	0x00000940


	//----- nvinfo : EIATTR_COOP_GROUP_MASK_REGIDS
	.align		4
.L_29:
        /*0070*/ 	.byte	0x04, 0x29
        /*0072*/ 	.short	(.L_31 - .L_30)


	//   ....[0]....
.L_30:
        /*0074*/ 	.word	0xffffffff


	//   ....[1]....
        /*0078*/ 	.word	0xffffffff


	//   ....[2]....
        /*007c*/ 	.word	0xffffffff


	//   ....[3]....
        /*0080*/ 	.word	0xffffffff


	//   ....[4]....
        /*0084*/ 	.word	0xffffffff


	//   ....[5]....
        /*0088*/ 	.word	0xffffffff


	//   ....[6]....
        /*008c*/ 	.word	0xffffffff


	//----- nvinfo : EIATTR_COOP_GROUP_INSTR_OFFSETS
	.align		4
.L_31:
        /*0090*/ 	.byte	0x04, 0x28
        /*0092*/ 	.short	(.L_33 - .L_32)


	//   ....[0]....
.L_32:
        /*0094*/ 	.word	0x00000070


	//   ....[1]....
        /*0098*/ 	.word	0x00000080


	//   ....[2]....
        /*009c*/ 	.word	0x00000140


	//   ....[3]....
        /*00a0*/ 	.word	0x00000460


	//   ....[4]....
        /*00a4*/ 	.word	0x000004a0


	//   ....[5]....
        /*00a8*/ 	.word	0x00000880


	//   ....[6]....
        /*00ac*/ 	.word	0x00000ac0


	//----- nvinfo : EIATTR_REG_RECONFIG
	.align		4
.L_33:
        /*00b0*/ 	.byte	0x01, 0x54
	.zero		2


	//----- nvinfo : EIATTR_SYSCALL_OFFSETS
	.align		4
        /*00b4*/ 	.byte	0x04, 0x46
        /*00b6*/ 	.short	(.L_35 - .L_34)


	//   ....[0]....
.L_34:
        /*00b8*/ 	.word	0x000019d0


	//----- nvinfo : EIATTR_MBARRIER_INSTR_OFFSETS
	.align		4
.L_35:
        /*00bc*/ 	.byte	0x04, 0x39
        /*00be*/ 	.short	(.L_37 - .L_36)


	//   ....[0]....
.L_36:
        /*00c0*/ 	.word	0x00000280
        /*00c4*/ 	.word	0x000000ff
        /*00c8*/ 	.word	0x00000000
        /*00cc*/ 	.short	0x0100
        /*00ce*/ 	.byte	0x08
	.zero		1


	//   ....[1]....
        /*00d0*/ 	.word	0x00000290
        /*00d4*/ 	.word	0x000000ff
        /*00d8*/ 	.word	0x00000070
        /*00dc*/ 	.short	0x0100
        /*00de*/ 	.byte	0x08
	.zero		1


	//   ....[2]....
        /*00e0*/ 	.word	0x000002a0
        /*00e4*/ 	.word	0x000000ff
        /*00e8*/ 	.word	0x00000008
        /*00ec*/ 	.short	0x0100
        /*00ee*/ 	.byte	0x08
	.zero		1


	//   ....[3]....
        /*00f0*/ 	.word	0x000002b0
        /*00f4*/ 	.word	0x000000ff
        /*00f8*/ 	.word	0x00000078
        /*00fc*/ 	.short	0x0100
        /*00fe*/ 	.byte	0x08
	.zero		1


	//   ....[4]....
        /*0100*/ 	.word	0x000002c0
        /*0104*/ 	.word	0x000000ff
        /*0108*/ 	.word	0x00000010
        /*010c*/ 	.short	0x0100
        /*010e*/ 	.byte	0x08
	.zero		1


	//   ....[5]....
        /*0110*/ 	.word	0x000002d0
        /*0114*/ 	.word	0x000000ff
        /*0118*/ 	.word	0x00000080
        /*011c*/ 	.short	0x0100
        /*011e*/ 	.byte	0x08
	.zero		1


	//   ....[6]....
        /*0120*/ 	.word	0x000002e0
        /*0124*/ 	.word	0x000000ff
        /*0128*/ 	.word	0x00000018
        /*012c*/ 	.short	0x0100
        /*012e*/ 	.byte	0x08
	.zero		1


	//   ....[7]....
        /*0130*/ 	.word	0x000002f0
        /*0134*/ 	.word	0x000000ff
        /*0138*/ 	.word	0x00000088
        /*013c*/ 	.short	0x0100
        /*013e*/ 	.byte	0x08
	.zero		1


	//   ....[8]....
        /*0140*/ 	.word	0x00000300
        /*0144*/ 	.word	0x000000ff
        /*0148*/ 	.word	0x00000020
        /*014c*/ 	.short	0x0100
        /*014e*/ 	.byte	0x08
	.zero		1


	//   ....[9]....
        /*0150*/ 	.word	0x00000310
        /*0154*/ 	.word	0x000000ff
        /*0158*/ 	.word	0x00000090
        /*015c*/ 	.short	0x0100
        /*015e*/ 	.byte	0x08
	.zero		1


	//   ....[10]....
        /*0160*/ 	.word	0x00000320
        /*0164*/ 	.word	0x000000ff
        /*0168*/ 	.word	0x00000028
        /*016c*/ 	.short	0x0100
        /*016e*/ 	.byte	0x08
	.zero		1


	//   ....[11]....
        /*0170*/ 	.word	0x00000330
        /*0174*/ 	.word	0x000000ff
        /*0178*/ 	.word	0x00000098
        /*017c*/ 	.short	0x0100
        /*017e*/ 	.byte	0x08
	.zero		1


	//   ....[12]....
        /*0180*/ 	.word	0x00000340
        /*0184*/ 	.word	0x000000ff
        /*0188*/ 	.word	0x00000030
        /*018c*/ 	.short	0x0100
        /*018e*/ 	.byte	0x08
	.zero		1


	//   ....[13]....
        /*0190*/ 	.word	0x00000350
        /*0194*/ 	.word	0x000000ff
        /*0198*/ 	.word	0x000000a0
        /*019c*/ 	.short	0x0100
        /*019e*/ 	.byte	0x08
	.zero		1


	//   ....[14]....
        /*01a0*/ 	.word	0x00000360
        /*01a4*/ 	.word	0x000000ff
        /*01a8*/ 	.word	0x00000038
        /*01ac*/ 	.short	0x0100
        /*01ae*/ 	.byte	0x08
	.zero		1


	//   ....[15]....
        /*01b0*/ 	.word	0x00000370
        /*01b4*/ 	.word	0x000000ff
        /*01b8*/ 	.word	0x000000a8
        /*01bc*/ 	.short	0x0100
        /*01be*/ 	.byte	0x08
	.zero		1


	//   ....[16]....
        /*01c0*/ 	.word	0x00000380
        /*01c4*/ 	.word	0x000000ff
        /*01c8*/ 	.word	0x00000040
        /*01cc*/ 	.short	0x0100
        /*01ce*/ 	.byte	0x08
	.zero		1


	//   ....[17]....
        /*01d0*/ 	.word	0x00000390
        /*01d4*/ 	.word	0x000000ff
        /*01d8*/ 	.word	0x000000b0
        /*01dc*/ 	.short	0x0100
        /*01de*/ 	.byte	0x08
	.zero		1


	//   ....[18]....
        /*01e0*/ 	.word	0x000003a0
        /*01e4*/ 	.word	0x000000ff
        /*01e8*/ 	.word	0x00000048
        /*01ec*/ 	.short	0x0100
        /*01ee*/ 	.byte	0x08
	.zero		1


	//   ....[19]....
        /*01f0*/ 	.word	0x000003b0
        /*01f4*/ 	.word	0x000000ff
        /*01f8*/ 	.word	0x000000b8
        /*01fc*/ 	.short	0x0100
        /*01fe*/ 	.byte	0x08
	.zero		1


	//   ....[20]....
        /*0200*/ 	.word	0x000003c0
        /*0204*/ 	.word	0x000000ff
        /*0208*/ 	.word	0x00000050
        /*020c*/ 	.short	0x0100
        /*020e*/ 	.byte	0x08
	.zero		1


	//   ....[21]....
        /*0210*/ 	.word	0x000003d0
        /*0214*/ 	.word	0x000000ff
        /*0218*/ 	.word	0x000000c0
        /*021c*/ 	.short	0x0100
        /*021e*/ 	.byte	0x08
	.zero		1


	//   ....[22]....
        /*0220*/ 	.word	0x000003e0
        /*0224*/ 	.word	0x000000ff
        /*0228*/ 	.word	0x00000058
        /*022c*/ 	.short	0x0100
        /*022e*/ 	.byte	0x08
	.zero		1


	//   ....[23]....
        /*0230*/ 	.word	0x000003f0
        /*0234*/ 	.word	0x000000ff
        /*0238*/ 	.word	0x000000c8
        /*023c*/ 	.short	0x0100
        /*023e*/ 	.byte	0x08
	.zero		1


	//   ....[24]....
        /*0240*/ 	.word	0x00000400
        /*0244*/ 	.word	0x000000ff
        /*0248*/ 	.word	0x00000060
        /*024c*/ 	.short	0x0100
        /*024e*/ 	.byte	0x08
	.zero		1


	//   ....[25]....
        /*0250*/ 	.word	0x00000410
        /*0254*/ 	.word	0x000000ff
        /*0258*/ 	.word	0x000000d0
        /*025c*/ 	.short	0x0100
        /*025e*/ 	.byte	0x08
	.zero		1


	//   ....[26]....
        /*0260*/ 	.word	0x00000420
        /*0264*/ 	.word	0x000000ff
        /*0268*/ 	.word	0x00000068
        /*026c*/ 	.short	0x0100
        /*026e*/ 	.byte	0x08
	.zero		1


	//   ....[27]....
        /*0270*/ 	.word	0x00000430
        /*0274*/ 	.word	0x000000ff
        /*0278*/ 	.word	0x000000d8
        /*027c*/ 	.short	0x0100
        /*027e*/ 	.byte	0x08
	.zero		1


	//   ....[28]....
        /*0280*/ 	.word	0x00000970
        /*0284*/ 	.word	0x000000ff
        /*0288*/ 	.word	0x00000110
        /*028c*/ 	.short	0x0100
        /*028e*/ 	.byte	0x08
	.zero		1


	//   ....[29]....
        /*0290*/ 	.word	0x00000a00
        /*0294*/ 	.word	0x000000ff
        /*0298*/ 	.word	0x00000118
        /*029c*/ 	.short	0x0100
        /*029e*/ 	.byte	0x08
	.zero		1


	//   ....[30]....
        /*02a0*/ 	.word	0x00000a40
        /*02a4*/ 	.word	0x000000ff
        /*02a8*/ 	.word	0x000000f0
        /*02ac*/ 	.short	0x0100
        /*02ae*/ 	.byte	0x09
	.zero		1


	//   ....[31]....
        /*02b0*/ 	.word	0x00000a50
        /*02b4*/ 	.word	0x000000ff
        /*02b8*/ 	.word	0x000000f8
        /*02bc*/ 	.short	0x0100
        /*02be*/ 	.byte	0x09
	.zero		1


	//   ....[32]....
        /*02c0*/ 	.word	0x00000a60
        /*02c4*/ 	.word	0x000000ff
        /*02c8*/ 	.word	0x00000100
        /*02cc*/ 	.short	0x0100
        /*02ce*/ 	.byte	0x09
	.zero		1


	//   ....[33]....
        /*02d0*/ 	.word	0x00000a70
        /*02d4*/ 	.word	0x000000ff
        /*02d8*/ 	.word	0x00000108
        /*02dc*/ 	.short	0x0100
        /*02de*/ 	.byte	0x09
	.zero		1


	//   ....[34]....
        /*02e0*/ 	.word	0x000018b0
        /*02e4*/ 	.word	0x0000003f
        /*02e8*/ 	.word	0x00000000
        /*02ec*/ 	.short	0x010a
        /*02ee*/ 	.byte	0x2a
	.zero		1


	//   ....[35]....
        /*02f0*/ 	.word	0x00001a60
        /*02f4*/ 	.word	0x00000003
        /*02f8*/ 	.word	0x00000000
        /*02fc*/ 	.short	0x010a
        /*02fe*/ 	.byte	0x3f
	.zero		1


	//   ....[36]....
        /*0300*/ 	.word	0x00001aa0
        /*0304*/ 	.word	0x00000003
        /*0308*/ 	.word	0x00000000
        /*030c*/ 	.short	0x010a
        /*030e*/ 	.byte	0x3f
	.zero		1


	//   ....[37]....
        /*0310*/ 	.word	0x00001da0
        /*0314*/ 	.word	0x000000ff
        /*0318*/ 	.word	0x00000000
        /*031c*/ 	.short	0x010a
        /*031e*/ 	.byte	0x04
	.zero		1


	//   ....[38]....
        /*0320*/ 	.word	0x00001de0
        /*0324*/ 	.word	0x000000ff
        /*0328*/ 	.word	0x00000000
        /*032c*/ 	.short	0x010a
        /*032e*/ 	.byte	0x04
	.zero		1


	//   ....[39]....
        /*0330*/ 	.word	0x00002040
        /*0334*/ 	.word	0x00000005
        /*0338*/ 	.word	0x00000000
        /*033c*/ 	.short	0x0101
        /*033e*/ 	.byte	0x3f
	.zero		1


	//   ....[40]....
        /*0340*/ 	.word	0x00002140
        /*0344*/ 	.word	0x00000040
        /*0348*/ 	.word	0x00000000
        /*034c*/ 	.short	0x0101
        /*034e*/ 	.byte	0x2f
	.zero		1


	//   ....[41]....
        /*0350*/ 	.word	0x00002260
        /*0354*/ 	.word	0x00000000
        /*0358*/ 	.word	0x00000000
        /*035c*/ 	.short	0x0101
        /*035e*/ 	.byte	0x3f
	.zero		1


	//   ....[42]....
        /*0360*/ 	.word	0x00002320
        /*0364*/ 	.word	0x0000003f
        /*0368*/ 	.word	0x00000010
        /*036c*/ 	.short	0x010a
        /*036e*/ 	.byte	0x2a
	.zero		1


	//   ....[43]....
        /*0370*/ 	.word	0x00004130
        /*0374*/ 	.word	0x00000042
        /*0378*/ 	.word	0x00000000
        /*037c*/ 	.short	0x0101
        /*037e*/ 	.byte	0x2f
	.zero		1


	//   ....[44]....
        /*0380*/ 	.word	0x00004af0
        /*0384*/ 	.word	0x0000000c
        /*0388*/ 	.word	0x00000070
        /*038c*/ 	.short	0x010a
        /*038e*/ 	.byte	0x3f
	.zero		1


	//   ....[45]....
        /*0390*/ 	.word	0x00004ec0
        /*0394*/ 	.word	0x00000004
        /*0398*/ 	.word	0x00000118
        /*039c*/ 	.short	0x0101
        /*039e*/ 	.byte	0x3f
	.zero		1


	//   ....[46]....
        /*03a0*/ 	.word	0x00005650
        /*03a4*/ 	.word	0x00000007
        /*03a8*/ 	.word	0x00000000
        /*03ac*/ 	.short	0x010a
        /*03ae*/ 	.byte	0x3f
	.zero		1


	//   ....[47]....
        /*03b0*/ 	.word	0x000056d0
        /*03b4*/ 	.word	0x00000009
        /*03b8*/ 	.word	0x00000000
        /*03bc*/ 	.short	0x010a
        /*03be*/ 	.byte	0x3f
	.zero		1


	//   ....[48]....
        /*03c0*/ 	.word	0x00005760
        /*03c4*/ 	.word	0x00000006
        /*03c8*/ 	.word	0x00000000
        /*03cc*/ 	.short	0x010a
        /*03ce*/ 	.byte	0x3f
	.zero		1


	//   ....[49]....
        /*03d0*/ 	.word	0x000057f0
        /*03d4*/ 	.word	0x00000009
        /*03d8*/ 	.word	0x00000000
        /*03dc*/ 	.short	0x010a
        /*03de*/ 	.byte	0x3f
	.zero		1


	//   ....[50]....
        /*03e0*/ 	.word	0x00005880
        /*03e4*/ 	.word	0x00000006
        /*03e8*/ 	.word	0x00000000
        /*03ec*/ 	.short	0x010a
        /*03ee*/ 	.byte	0x3f
	.zero		1


	//   ....[51]....
        /*03f0*/ 	.word	0x00005910
        /*03f4*/ 	.word	0x00000009
        /*03f8*/ 	.word	0x00000000
        /*03fc*/ 	.short	0x010a
        /*03fe*/ 	.byte	0x3f
	.zero		1


	//   ....[52]....
        /*0400*/ 	.word	0x000059a0
        /*0404*/ 	.word	0x00000006
        /*0408*/ 	.word	0x00000000
        /*040c*/ 	.short	0x010a
        /*040e*/ 	.byte	0x3f
	.zero		1


	//   ....[53]....
        /*0410*/ 	.word	0x00005a30
        /*0414*/ 	.word	0x00000009
        /*0418*/ 	.word	0x00000000
        /*041c*/ 	.short	0x010a
        /*041e*/ 	.byte	0x3f
	.zero		1


	//   ....[54]....
        /*0420*/ 	.word	0x00005ac0
        /*0424*/ 	.word	0x00000006
        /*0428*/ 	.word	0x00000000
        /*042c*/ 	.short	0x010a
        /*042e*/ 	.byte	0x3f
	.zero		1


	//   ....[55]....
        /*0430*/ 	.word	0x00005b50
        /*0434*/ 	.word	0x00000009
        /*0438*/ 	.word	0x00000000
        /*043c*/ 	.short	0x010a
        /*043e*/ 	.byte	0x3f
	.zero		1


	//   ....[56]....
        /*0440*/ 	.word	0x00005be0
        /*0444*/ 	.word	0x00000006
        /*0448*/ 	.word	0x00000000
        /*044c*/ 	.short	0x010a
        /*044e*/ 	.byte	0x3f
	.zero		1


	//   ....[57]....
        /*0450*/ 	.word	0x00005c70
        /*0454*/ 	.word	0x00000009
        /*0458*/ 	.word	0x00000000
        /*045c*/ 	.short	0x010a
        /*045e*/ 	.byte	0x3f
	.zero		1


	//   ....[58]....
        /*0460*/ 	.word	0x00005d00
        /*0464*/ 	.word	0x00000006
        /*0468*/ 	.word	0x00000000
        /*046c*/ 	.short	0x010a
        /*046e*/ 	.byte	0x3f
	.zero		1


	//   ....[59]....
        /*0470*/ 	.word	0x00005d90
        /*0474*/ 	.word	0x00000003
        /*0478*/ 	.word	0x00000000
        /*047c*/ 	.short	0x010a
        /*047e*/ 	.byte	0x3f
	.zero		1


	//   ....[60]....
        /*0480*/ 	.word	0x00005df0
        /*0484*/ 	.word	0x00000041
        /*0488*/ 	.word	0x00000000
        /*048c*/ 	.short	0x010a
        /*048e*/ 	.byte	0x3f
	.zero		1


	//   ....[61]....
        /*0490*/ 	.word	0x00005e40
        /*0494*/ 	.word	0x00000003
        /*0498*/ 	.word	0x00000000
        /*049c*/ 	.short	0x010a
        /*049e*/ 	.byte	0x3f
	.zero		1


	//   ....[62]....
        /*04a0*/ 	.word	0x00005ea0
        /*04a4*/ 	.word	0x00000005
        /*04a8*/ 	.word	0x00000000
        /*04ac*/ 	.short	0x010a
        /*04ae*/ 	.byte	0x3f
	.zero		1


	//   ....[63]....
        /*04b0*/ 	.word	0x00005ef0
        /*04b4*/ 	.word	0x00000041
        /*04b8*/ 	.word	0x00000010
        /*04bc*/ 	.short	0x010a
        /*04be*/ 	.byte	0x3f
	.zero		1


	//   ....[64]....
        /*04c0*/ 	.word	0x00005fc0
        /*04c4*/ 	.word	0x0000000c
        /*04c8*/ 	.word	0x00000070
        /*04cc*/ 	.short	0x010a
        /*04ce*/ 	.byte	0x3f
	.zero		1


	//   ....[65]....
        /*04d0*/ 	.word	0x00006090
        /*04d4*/ 	.word	0x00000007
        /*04d8*/ 	.word	0x00000000
        /*04dc*/ 	.short	0x010a
        /*04de*/ 	.byte	0x3f
	.zero		1


	//   ....[66]....
        /*04e0*/ 	.word	0x000060e0
        /*04e4*/ 	.word	0x00000009
        /*04e8*/ 	.word	0x00000000
        /*04ec*/ 	.short	0x010a
        /*04ee*/ 	.byte	0x3f
	.zero		1


	//   ....[67]....
        /*04f0*/ 	.word	0x00006130
        /*04f4*/ 	.word	0x00000006
        /*04f8*/ 	.word	0x00000000
        /*04fc*/ 	.short	0x010a
        /*04fe*/ 	.byte	0x3f
	.zero		1


	//   ....[68]....
        /*0500*/ 	.word	0x00006180
        /*0504*/ 	.word	0x00000009
        /*0508*/ 	.word	0x00000000
        /*050c*/ 	.short	0x010a
        /*050e*/ 	.byte	0x3f
	.zero		1


	//   ....[69]....
        /*0510*/ 	.word	0x000061d0
        /*0514*/ 	.word	0x00000006
        /*0518*/ 	.word	0x00000000
        /*051c*/ 	.short	0x010a
        /*051e*/ 	.byte	0x3f
	.zero		1


	//   ....[70]....
        /*0520*/ 	.word	0x00006220
        /*0524*/ 	.word	0x00000009
        /*0528*/ 	.word	0x00000000
        /*052c*/ 	.short	0x010a
        /*052e*/ 	.byte	0x3f
	.zero		1


	//   ....[71]....
        /*0530*/ 	.word	0x00006270
        /*0534*/ 	.word	0x00000006
        /*0538*/ 	.word	0x00000000
        /*053c*/ 	.short	0x010a
        /*053e*/ 	.byte	0x3f
	.zero		1


	//   ....[72]....
        /*0540*/ 	.word	0x000062c0
        /*0544*/ 	.word	0x00000009
        /*0548*/ 	.word	0x00000000
        /*054c*/ 	.short	0x010a
        /*054e*/ 	.byte	0x3f
	.zero		1


	//   ....[73]....
        /*0550*/ 	.word	0x00006310
        /*0554*/ 	.word	0x00000006
        /*0558*/ 	.word	0x00000000
        /*055c*/ 	.short	0x010a
        /*055e*/ 	.byte	0x3f
	.zero		1


	//   ....[74]....
        /*0560*/ 	.word	0x00006360
        /*0564*/ 	.word	0x00000009
        /*0568*/ 	.word	0x00000000
        /*056c*/ 	.short	0x010a
        /*056e*/ 	.byte	0x3f
	.zero		1


	//   ....[75]....
        /*0570*/ 	.word	0x000063b0
        /*0574*/ 	.word	0x00000006
        /*0578*/ 	.word	0x00000000
        /*057c*/ 	.short	0x010a
        /*057e*/ 	.byte	0x3f
	.zero		1


	//   ....[76]....
        /*0580*/ 	.word	0x00006400
        /*0584*/ 	.word	0x00000009
        /*0588*/ 	.word	0x00000000
        /*058c*/ 	.short	0x010a
        /*058e*/ 	.byte	0x3f
	.zero		1


	//   ....[77]....
        /*0590*/ 	.word	0x00006450
        /*0594*/ 	.word	0x00000006
        /*0598*/ 	.word	0x00000000
        /*059c*/ 	.short	0x010a
        /*059e*/ 	.byte	0x3f
	.zero		1


	//----- nvinfo : EIATTR_NUM_MBARRIERS
	.align		4
.L_37:
        /*05a0*/ 	.byte	0x03, 0x38
        /*05a2*/ 	.short	0x0022


	//----- nvinfo : EIATTR_EXIT_INSTR_OFFSETS
	.align		4
        /*05a4*/ 	.byte	0x04, 0x1c
        /*05a6*/ 	.short	(.L_39 - .L_38)


	//   ....[0]....
.L_38:
        /*05a8*/ 	.word	0x00001570


	//   ....[1]....
        /*05ac*/ 	.word	0x000015d0


	//   ....[2]....
        /*05b0*/ 	.word	0x000047c0


	//   ....[3]....
        /*05b4*/ 	.word	0x000047f0


	//   ....[4]....
        /*05b8*/ 	.word	0x00005de0


	//----- nvinfo : EIATTR_MAX_THREADS
	.align		4
.L_39:
        /*05bc*/ 	.byte	0x04, 0x05
        /*05be*/ 	.short	(.L_41 - .L_40)
.L_40:
        /*05c0*/ 	.word	0x00000180
        /*05c4*/ 	.word	0x00000001
        /*05c8*/ 	.word	0x00000001


	//----- nvinfo : EIATTR_CRS_STACK_SIZE
	.align		4
.L_41:
        /*05cc*/ 	.byte	0x04, 0x1e
        /*05ce*/ 	.short	(.L_43 - .L_42)
.L_42:
        /*05d0*/ 	.word	0x00000000


	//----- nvinfo : EIATTR_CBANK_PARAM_SIZE
	.align		4
.L_43:
        /*05d4*/ 	.byte	0x03, 0x19
        /*05d6*/ 	.short	0x0470


	//----- nvinfo : EIATTR_PARAM_CBANK
	.align		4
        /*05d8*/ 	.byte	0x04, 0x0a
        /*05da*/ 	.short	(.L_45 - .L_44)
	.align		4
.L_44:
        /*05dc*/ 	.word	index@(.nv.constant0._ZN7cutlass13device_kernelINS_4gemm6kernel13GemmUniversalIN4cute5tupleIJiiiiEEENS1_10collective13CollectiveMmaINS1_34MainloopSm90TmaGmmaWarpSpecializedILi14ENS5_IJNS4_1CILi2EEENSA_ILi1EEESC_EEENS1_32KernelTmaWarpSpecializedPingpongEEENS5_IJNSA_ILi64EEESG_NSA_ILi128EEEEEEaNS5_IJlSC_lEEEaSJ_NS4_8TiledMMAINS4_8MMA_AtomIJNS4_4SM904GMMA26MMA_64x64x32_S32S8S8_SS_TNEEEENS4_6LayoutINS5_IJSC_SC_SC_EEENS5_IJNSA_ILi0EEESS_SS_EEEEENS5_IJNS4_10UnderscoreESV_SV_EEEEENS4_13SM90_TMA_LOADENS4_14ComposedLayoutINS4_7SwizzleILi3ELi4ELi3EEENS4_18smem_ptr_flag_bitsILi8EEENSQ_INS5_IJNSA_ILi8EEESH_EEENS5_IJSH_SC_EEEEEEEvNS4_8identityENS4_23SM90_TMA_LOAD_MULTICASTES18_vS19_EENS_8epilogue10collective6detail29Sm90TmaWarpSpecializedAdapterINS1D_15DefaultEpilogueIaSJ_SJ_NS1C_6thread17LinearCombinationIaLi1EiiLNS1H_9ScaleType4KindE0ELNS_15FloatRoundStyleE2EaEENS1_15EpilogueDefaultEEEEEvvEEEEvNT_6ParamsE)
        /*05e0*/ 	.short	0x0210
        /*05e2*/ 	.short	0x0470


	//----- nvinfo : EIATTR_SW_WAR
	.align		4
.L_45:
        /*05e4*/ 	.byte	0x04, 0x36
        /*05e6*/ 	.short	(.L_47 - .L_46)
.L_46:
        /*05e8*/ 	.word	0x00000008
.L_47:


//--------------------- .nv.callgraph             --------------------------
	.section	.nv.callgraph,"",@"SHT_CUDA_CALLGRAPH"
	.align	4
	.sectionentsize	8
	.align		4
        /*0000*/ 	.word	0x00000000
	.align		4
        /*0004*/ 	.word	0xffffffff
	.align		4
        /*0008*/ 	.word	index@(_ZN7cutlass13device_kernelINS_4gemm6kernel13GemmUniversalIN4cute5tupleIJiiiiEEENS1_10collective13CollectiveMmaINS1_34MainloopSm90TmaGmmaWarpSpecializedILi14ENS5_IJNS4_1CILi2EEENSA_ILi1EEESC_EEENS1_32KernelTmaWarpSpecializedPingpongEEENS5_IJNSA_ILi64EEESG_NSA_ILi128EEEEEEaNS5_IJlSC_lEEEaSJ_NS4_8TiledMMAINS4_8MMA_AtomIJNS4_4SM904GMMA26MMA_64x64x32_S32S8S8_SS_TNEEEENS4_6LayoutINS5_IJSC_SC_SC_EEENS5_IJNSA_ILi0EEESS_SS_EEEEENS5_IJNS4_10UnderscoreESV_SV_EEEEENS4_13SM90_TMA_LOADENS4_14ComposedLayoutINS4_7SwizzleILi3ELi4ELi3EEENS4_18smem_ptr_flag_bitsILi8EEENSQ_INS5_IJNSA_ILi8EEESH_EEENS5_IJSH_SC_EEEEEEEvNS4_8identityENS4_23SM90_TMA_LOAD_MULTICASTES18_vS19_EENS_8epilogue10collective6detail29Sm90TmaWarpSpecializedAdapterINS1D_15DefaultEpilogueIaSJ_SJ_NS1C_6thread17LinearCombinationIaLi1EiiLNS1H_9ScaleType4KindE0ELNS_15FloatRoundStyleE2EaEENS1_15EpilogueDefaultEEEEEvvEEEEvNT_6ParamsE)
	.align		4
        /*000c*/ 	.word	index@(__assertfail)
	.align		4
        /*0010*/ 	.word	0x00000000
	.align		4
        /*0014*/ 	.word	0xfffffffe
	.align		4
        /*0018*/ 	.word	0x00000000
	.align		4
        /*001c*/ 	.word	0xfffffffd
	.align		4
        /*0020*/ 	.word	0x00000000
	.align		4
        /*0024*/ 	.word	0xfffffffc


//--------------------- .nv.constant4             --------------------------
	.section	.nv.constant4,"a",@progbits
	.align	8
	.align		8
.nv.constant4:
        /*0000*/ 	.dword	__assertfail
	.align		8
        /*0008*/ 	.dword	__unnamed_1
	.align		8
        /*0010*/ 	.dword	_ZN39_INTERNAL_8f5b4442_4_k_cu_d41de537_34264cuda3std3__45__cpo5beginE
	.align		8
        /*0018*/ 	.dword	_ZN39_INTERNAL_8f5b4442_4_k_cu_d41de537_34264cuda3std3__45__cpo3endE
	.align		8
        /*0020*/ 	.dword	_ZN39_INTERNAL_8f5b4442_4_k_cu_d41de537_34264cuda3std3__45__cpo6cbeginE
	.align		8
        /*0028*/ 	.dword	_ZN39_INTERNAL_8f5b4442_4_k_cu_d41de537_34264cuda3std3__45__cpo4cendE
	.align		8
        /*0030*/ 	.dword	_ZN39_INTERNAL_8f5b4442_4_k_cu_d41de537_34264cuda3std3__441_GLOBAL__N__8f5b4442_4_k_cu_d41de537_34266ignoreE
	.align		8
        /*0038*/ 	.dword	_ZN39_INTERNAL_8f5b4442_4_k_cu_d41de537_34264cuda3std3__419piecewise_constructE
	.align		8
        /*0040*/ 	.dword	_ZN39_INTERNAL_8f5b4442_4_k_cu_d41de537_34264cuda3std3__48in_placeE
	.align		8
        /*0048*/ 	.dword	_ZN39_INTERNAL_8f5b4442_4_k_cu_d41de537_34264cuda3std6ranges3__45__cpo4swapE
	.align		8
        /*0050*/ 	.dword	_ZN39_INTERNAL_8f5b4442_4_k_cu_d41de537_34264cuda3std6ranges3__45__cpo9iter_moveE
	.align		8
        /*0058*/ 	.dword	_ZN39_INTERNAL_8f5b4442_4_k_cu_d41de537_34264cute7productE
	.align		8
        /*0060*/ 	.dword	_ZN39_INTERNAL_8f5b4442_4_k_cu_d41de537_34264cute1_E
	.align		8
        /*0068*/ 	.dword	$str$22
	.align		8
        /*0070*/ 	.dword	$str$23


//--------------------- .text._ZN7cutlass13device_kernelINS_4gemm6kernel13GemmUniversalIN4cute5tupleIJiiiiEEENS1_10collective13CollectiveMmaINS1_34MainloopSm90TmaGmmaWarpSpecializedILi14ENS5_IJNS4_1CILi2EEENSA_ILi1EEESC_EEENS1_32KernelTmaWarpSpecializedPingpongEEENS5_IJNSA_ILi64EEESG_NSA_ILi128EEEEEEaNS5_IJlSC_lEEEaSJ_NS4_8TiledMMAINS4_8MMA_AtomIJNS4_4SM904GMMA26MMA_64x64x32_S32S8S8_SS_TNEEEENS4_6LayoutINS5_IJSC_SC_SC_EEENS5_IJNSA_ILi0EEESS_SS_EEEEENS5_IJNS4_10UnderscoreESV_SV_EEEEENS4_13SM90_TMA_LOADENS4_14ComposedLayoutINS4_7SwizzleILi3ELi4ELi3EEENS4_18smem_ptr_flag_bitsILi8EEENSQ_INS5_IJNSA_ILi8EEESH_EEENS5_IJSH_SC_EEEEEEEvNS4_8identityENS4_23SM90_TMA_LOAD_MULTICASTES18_vS19_EENS_8epilogue10collective6detail29Sm90TmaWarpSpecializedAdapterINS1D_15DefaultEpilogueIaSJ_SJ_NS1C_6thread17LinearCombinationIaLi1EiiLNS1H_9ScaleType4KindE0ELNS_15FloatRoundStyleE2EaEENS1_15EpilogueDefaultEEEEEvvEEEEvNT_6ParamsE --------------------------
	.section	.text._ZN7cutlass13device_kernelINS_4gemm6kernel13GemmUniversalIN4cute5tupleIJiiiiEEENS1_10collective13CollectiveMmaINS1_34MainloopSm90TmaGmmaWarpSpecializedILi14ENS5_IJNS4_1CILi2EEENSA_ILi1EEESC_EEENS1_32KernelTmaWarpSpecializedPingpongEEENS5_IJNSA_ILi64EEESG_NSA_ILi128EEEEEEaNS5_IJlSC_lEEEaSJ_NS4_8TiledMMAINS4_8MMA_AtomIJNS4_4SM904GMMA26MMA_64x64x32_S32S8S8_SS_TNEEEENS4_6LayoutINS5_IJSC_SC_SC_EEENS5_IJNSA_ILi0EEESS_SS_EEEEENS5_IJNS4_10UnderscoreESV_SV_EEEEENS4_13SM90_TMA_LOADENS4_14ComposedLayoutINS4_7SwizzleILi3ELi4ELi3EEENS4_18smem_ptr_flag_bitsILi8EEENSQ_INS5_IJNSA_ILi8EEESH_EEENS5_IJSH_SC_EEEEEEEvNS4_8identityENS4_23SM90_TMA_LOAD_MULTICASTES18_vS19_EENS_8epilogue10collective6detail29Sm90TmaWarpSpecializedAdapterINS1D_15DefaultEpilogueIaSJ_SJ_NS1C_6thread17LinearCombinationIaLi1EiiLNS1H_9ScaleType4KindE0ELNS_15FloatRoundStyleE2EaEENS1_15EpilogueDefaultEEEEEvvEEEEvNT_6ParamsE,"ax",@progbits
	.align	128
.text._ZN7cutlass13device_kernelINS_4gemm6kernel13GemmUniversalIN4cute5tupleIJiiiiEEENS1_10collective13CollectiveMmaINS1_34MainloopSm90TmaGmmaWarpSpecializedILi14ENS5_IJNS4_1CILi2EEENSA_ILi1EEESC_EEENS1_32KernelTmaWarpSpecializedPingpongEEENS5_IJNSA_ILi64EEESG_NSA_ILi128EEEEEEaNS5_IJlSC_lEEEaSJ_NS4_8TiledMMAINS4_8MMA_AtomIJNS4_4SM904GMMA26MMA_64x64x32_S32S8S8_SS_TNEEEENS4_6LayoutINS5_IJSC_SC_SC_EEENS5_IJNSA_ILi0EEESS_SS_EEEEENS5_IJNS4_10UnderscoreESV_SV_EEEEENS4_13SM90_TMA_LOADENS4_14ComposedLayoutINS4_7SwizzleILi3ELi4ELi3EEENS4_18smem_ptr_flag_bitsILi8EEENSQ_INS5_IJNSA_ILi8EEESH_EEENS5_IJSH_SC_EEEEEEEvNS4_8identityENS4_23SM90_TMA_LOAD_MULTICASTES18_vS19_EENS_8epilogue10collective6detail29Sm90TmaWarpSpecializedAdapterINS1D_15DefaultEpilogueIaSJ_SJ_NS1C_6thread17LinearCombinationIaLi1EiiLNS1H_9ScaleType4KindE0ELNS_15FloatRoundStyleE2EaEENS1_15EpilogueDefaultEEEEEvvEEEEvNT_6ParamsE:
        .type           _ZN7cutlass13device_kernelINS_4gemm6kernel13GemmUniversalIN4cute5tupleIJiiiiEEENS1_10collective13CollectiveMmaINS1_34MainloopSm90TmaGmmaWarpSpecializedILi14ENS5_IJNS4_1CILi2EEENSA_ILi1EEESC_EEENS1_32KernelTmaWarpSpecializedPingpongEEENS5_IJNSA_ILi64EEESG_NSA_ILi128EEEEEEaNS5_IJlSC_lEEEaSJ_NS4_8TiledMMAINS4_8MMA_AtomIJNS4_4SM904GMMA26MMA_64x64x32_S32S8S8_SS_TNEEEENS4_6LayoutINS5_IJSC_SC_SC_EEENS5_IJNSA_ILi0EEESS_SS_EEEEENS5_IJNS4_10UnderscoreESV_SV_EEEEENS4_13SM90_TMA_LOADENS4_14ComposedLayoutINS4_7SwizzleILi3ELi4ELi3EEENS4_18smem_ptr_flag_bitsILi8EEENSQ_INS5_IJNSA_ILi8EEESH_EEENS5_IJSH_SC_EEEEEEEvNS4_8identityENS4_23SM90_TMA_LOAD_MULTICASTES18_vS19_EENS_8epilogue10collective6detail29Sm90TmaWarpSpecializedAdapterINS1D_15DefaultEpilogueIaSJ_SJ_NS1C_6thread17LinearCombinationIaLi1EiiLNS1H_9ScaleType4KindE0ELNS_15FloatRoundStyleE2EaEENS1_15EpilogueDefaultEEEEEvvEEEEvNT_6ParamsE,@function
        .size           _ZN7cutlass13device_kernelINS_4gemm6kernel13GemmUniversalIN4cute5tupleIJiiiiEEENS1_10collective13CollectiveMmaINS1_34MainloopSm90TmaGmmaWarpSpecializedILi14ENS5_IJNS4_1CILi2EEENSA_ILi1EEESC_EEENS1_32KernelTmaWarpSpecializedPingpongEEENS5_IJNSA_ILi64EEESG_NSA_ILi128EEEEEEaNS5_IJlSC_lEEEaSJ_NS4_8TiledMMAINS4_8MMA_AtomIJNS4_4SM904GMMA26MMA_64x64x32_S32S8S8_SS_TNEEEENS4_6LayoutINS5_IJSC_SC_SC_EEENS5_IJNSA_ILi0EEESS_SS_EEEEENS5_IJNS4_10UnderscoreESV_SV_EEEEENS4_13SM90_TMA_LOADENS4_14ComposedLayoutINS4_7SwizzleILi3ELi4ELi3EEENS4_18smem_ptr_flag_bitsILi8EEENSQ_INS5_IJNSA_ILi8EEESH_EEENS5_IJSH_SC_EEEEEEEvNS4_8identityENS4_23SM90_TMA_LOAD_MULTICASTES18_vS19_EENS_8epilogue10collective6detail29Sm90TmaWarpSpecializedAdapterINS1D_15DefaultEpilogueIaSJ_SJ_NS1C_6thread17LinearCombinationIaLi1EiiLNS1H_9ScaleType4KindE0ELNS_15FloatRoundStyleE2EaEENS1_15EpilogueDefaultEEEEEvvEEEEvNT_6ParamsE,(.L_x_164 - _ZN7cutlass13device_kernelINS_4gemm6kernel13GemmUniversalIN4cute5tupleIJiiiiEEENS1_10collective13CollectiveMmaINS1_34MainloopSm90TmaGmmaWarpSpecializedILi14ENS5_IJNS4_1CILi2EEENSA_ILi1EEESC_EEENS1_32KernelTmaWarpSpecializedPingpongEEENS5_IJNSA_ILi64EEESG_NSA_ILi128EEEEEEaNS5_IJlSC_lEEEaSJ_NS4_8TiledMMAINS4_8MMA_AtomIJNS4_4SM904GMMA26MMA_64x64x32_S32S8S8_SS_TNEEEENS4_6LayoutINS5_IJSC_SC_SC_EEENS5_IJNSA_ILi0EEESS_SS_EEEEENS5_IJNS4_10UnderscoreESV_SV_EEEEENS4_13SM90_TMA_LOADENS4_14ComposedLayoutINS4_7SwizzleILi3ELi4ELi3EEENS4_18smem_ptr_flag_bitsILi8EEENSQ_INS5_IJNSA_ILi8EEESH_EEENS5_IJSH_SC_EEEEEEEvNS4_8identityENS4_23SM90_TMA_LOAD_MULTICASTES18_vS19_EENS_8epilogue10collective6detail29Sm90TmaWarpSpecializedAdapterINS1D_15DefaultEpilogueIaSJ_SJ_NS1C_6thread17LinearCombinationIaLi1EiiLNS1H_9ScaleType4KindE0ELNS_15FloatRoundStyleE2EaEENS1_15EpilogueDefaultEEEEEvvEEEEvNT_6ParamsE)
        .other          _ZN7cutlass13device_kernelINS_4gemm6kernel13GemmUniversalIN4cute5tupleIJiiiiEEENS1_10collective13CollectiveMmaINS1_34MainloopSm90TmaGmmaWarpSpecializedILi14ENS5_IJNS4_1CILi2EEENSA_ILi1EEESC_EEENS1_32KernelTmaWarpSpecializedPingpongEEENS5_IJNSA_ILi64EEESG_NSA_ILi128EEEEEEaNS5_IJlSC_lEEEaSJ_NS4_8TiledMMAINS4_8MMA_AtomIJNS4_4SM904GMMA26MMA_64x64x32_S32S8S8_SS_TNEEEENS4_6LayoutINS5_IJSC_SC_SC_EEENS5_IJNSA_ILi0EEESS_SS_EEEEENS5_IJNS4_10UnderscoreESV_SV_EEEEENS4_13SM90_TMA_LOADENS4_14ComposedLayoutINS4_7SwizzleILi3ELi4ELi3EEENS4_18smem_ptr_flag_bitsILi8EEENSQ_INS5_IJNSA_ILi8EEESH_EEENS5_IJSH_SC_EEEEEEEvNS4_8identityENS4_23SM90_TMA_LOAD_MULTICASTES18_vS19_EENS_8epilogue10collective6detail29Sm90TmaWarpSpecializedAdapterINS1D_15DefaultEpilogueIaSJ_SJ_NS1C_6thread17LinearCombinationIaLi1EiiLNS1H_9ScaleType4KindE0ELNS_15FloatRoundStyleE2EaEENS1_15EpilogueDefaultEEEEEvvEEEEvNT_6ParamsE,@"STO_CUDA_ENTRY STV_DEFAULT"
_ZN7cutlass13device_kernelINS_4gemm6kernel13GemmUniversalIN4cute5tupleIJiiiiEEENS1_10collective13CollectiveMmaINS1_34MainloopSm90TmaGmmaWarpSpecializedILi14ENS5_IJNS4_1CILi2EEENSA_ILi1EEESC_EEENS1_32KernelTmaWarpSpecializedPingpongEEENS5_IJNSA_ILi64EEESG_NSA_ILi128EEEEEEaNS5_IJlSC_lEEEaSJ_NS4_8TiledMMAINS4_8MMA_AtomIJNS4_4SM904GMMA26MMA_64x64x32_S32S8S8_SS_TNEEEENS4_6LayoutINS5_IJSC_SC_SC_EEENS5_IJNSA_ILi0EEESS_SS_EEEEENS5_IJNS4_10UnderscoreESV_SV_EEEEENS4_13SM90_TMA_LOADENS4_14ComposedLayoutINS4_7SwizzleILi3ELi4ELi3EEENS4_18smem_ptr_flag_bitsILi8EEENSQ_INS5_IJNSA_ILi8EEESH_EEENS5_IJSH_SC_EEEEEEEvNS4_8identityENS4_23SM90_TMA_LOAD_MULTICASTES18_vS19_EENS_8epilogue10collective6detail29Sm90TmaWarpSpecializedAdapterINS1D_15DefaultEpilogueIaSJ_SJ_NS1C_6thread17LinearCombinationIaLi1EiiLNS1H_9ScaleType4KindE0ELNS_15FloatRoundStyleE2EaEENS1_15EpilogueDefaultEEEEEvvEEEEvNT_6ParamsE:
[----:B------:R-:W0:Y:S02]  /*0000*/  LDC R1, c[0x0][0x28] ;  /* 0x00000a00ff017b82 */ /* 0x000e240000000800 */
[----:B0-----:R-:W-:Y:S01]  /*0010*/  VIADD R1, R1, 0xfffffff8 ;  /* 0xfffffff801017836 */ /* 0x001fe20000000000 */
[----:B------:R-:W0:Y:S01]  /*0020*/  S2R R4, SR_TID.X ;  /* 0x0000000000047919 */ /* 0x000e220000002100 */
[----:B------:R-:W-:Y:S01]  /*0030*/  ELECT P0, URZ, PT ;  /* 0x00000000003f782f */ /* 0x000fe20003800000 */
[----:B------:R-:W-:Y:S01]  /*0040*/  BSSY B0, `(.L_x_0) ;  /* 0x000000f000007945 */ /* 0x000fe20003800000 */
[--C-:B0-----:R-:W-:Y:S02]  /*0050*/  SHF.R.U32.HI R2, RZ, 0x5, R4.reuse ;  /* 0x00000005ff027819 */ /* 0x101fe40000011604 */
[----:B------:R-:W-:-:S03]  /*0060*/  SHF.R.U32.HI R7, RZ, 0x7, R4 ;  /* 0x00000007ff077819 */ /* 0x000fc60000011604 */
[----:B------:R-:W0:Y:S04]  /*0070*/  SHFL.IDX PT, R5, R2, RZ, 0x1f ;  /* 0x00001fff02057589 */ /* 0x000e2800000e0000 */
[----:B------:R1:W2:Y:S01]  /*0080*/  SHFL.IDX PT, R10, R7, RZ, 0x1f ;  /* 0x00001fff070a7589 */ /* 0x0002a200000e0000 */
[----:B0-----:R-:W-:-:S13]  /*0090*/  ISETP.NE.OR P0, PT, R5, RZ, !P0 ;  /* 0x000000ff0500720c */ /* 0x001fda0004705670 */
[----:B-12---:R-:W-:Y:S05]  /*00a0*/  @P0 BRA `(.L_x_1) ;  /* 0x0000000000200947 */ /* 0x006fea0003800000 */
[----:B------:R-:W-:Y:S02]  /*00b0*/  ULDC.64 UR4, c[0x0][0x198] ;  /* 0x0000660000047ab9 */ /* 0x000fe40000000a00 */
[----:B------:R-:W-:Y:S02]  /*00c0*/  UIADD3 UR6, UP0, UR4, 0xf0, URZ ;  /* 0x000000f004067890 */ /* 0x000fe4000ff1e03f */
[----:B------:R-:W-:Y:S02]  /*00d0*/  UIADD3 UR4, UP1, UR4, 0x1f0, URZ ;  /* 0x000001f004047890 */ /* 0x000fe4000ff3e03f */
[----:B------:R-:W-:Y:S02]  /*00e0*/  UIADD3.X UR7, URZ, UR5, URZ, UP0, !UPT ;  /* 0x000000053f077290 */ /* 0x000fe400087fe43f */
[----:B------:R-:W-:-:S07]  /*00f0*/  UIADD3.X UR5, URZ, UR5, URZ, UP1, !UPT ;  /* 0x000000053f057290 */ /* 0x000fce0008ffe43f */
[----:B------:R0:W-:Y:S02]  /*0100*/  UTMACCTL.PF [UR6] ;  /* 0x00000000060079b9 */ /* 0x0001e40008040000 */
[----:B------:R0:W-:Y:S02]  /*0110*/  UTMACCTL.PF [UR4] ;  /* 0x00000000040079b9 */ /* 0x0001e40008040000 */
[----:B0-----:R-:W-:Y:S01]  /*0120*/  NOP ;  /* 0x0000000000007918 */ /* 0x001fe20000000000 */
.L_x_1:
[----:B------:R-:W-:Y:S05]  /*0130*/  BSYNC B0 ;  /* 0x0000000000007941 */ /* 0x000fea0003800000 */
.L_x_0:
[----:B------:R-:W0:Y:S01]  /*0140*/  SHFL.IDX PT, R8, R2, RZ, 0x1f ;  /* 0x00001fff02087589 */ /* 0x000e2200000e0000 */
[----:B------:R-:W-:-:S04]  /*0150*/  SHF.R.S32.HI R3, RZ, 0x1f, R4 ;  /* 0x0000001fff037819 */ /* 0x000fc80000011404 */
[----:B------:R-:W-:Y:S02]  /*0160*/  LEA.HI R3, R3, R4, RZ, 0x7 ;  /* 0x0000000403037211 */ /* 0x000fe400078f38ff */
[----:B0-----:R-:W-:-:S13]  /*0170*/  ISETP.NE.AND P0, PT, R8, RZ, PT ;  /* 0x000000ff0800720c */ /* 0x001fda0003f05270 */
[----:B------:R-:W-:Y:S05]  /*0180*/  @P0 BRA `(.L_x_2) ;  /* 0x0000000000b40947 */ /* 0x000fea0003800000 */
[----:B------:R-:W-:Y:S01]  /*0190*/  ELECT P0, URZ, PT ;  /* 0x00000000003f782f */ /* 0x000fe20003800000 */
[----:B------:R-:W-:-:S12]  /*01a0*/  BSSY B0, `(.L_x_2) ;  /* 0x000002b000007945 */ /* 0x000fd80003800000 */
[----:B------:R-:W-:Y:S05]  /*01b0*/  @!P0 BRA `(.L_x_3) ;  /* 0x0000000000a48947 */ /* 0x000fea0003800000 */
[----:B------:R-:W0:Y:S01]  /*01c0*/  S2UR UR8, SR_CgaCtaId ;  /* 0x00000000000879c3 */ /* 0x000e220000008800 */
[----:B------:R-:W-:Y:S01]  /*01d0*/  UMOV UR4, 0x400 ;  /* 0x0000040000047882 */ /* 0x000fe20000000000 */
[----:B------:R-:W-:Y:S01]  /*01e0*/  UMOV UR5, 0x1 ;  /* 0x0000000100057882 */ /* 0x000fe20000000000 */
[----:B------:R-:W-:Y:S02]  /*01f0*/  UMOV UR6, 0x2 ;  /* 0x0000000200067882 */ /* 0x000fe40000000000 */
[----:B------:R-:W-:-:S04]  /*0200*/  UIADD3 UR6, -UR6, 0x100000, URZ ;  /* 0x0010000006067890 */ /* 0x000fc8000fffe13f */
[----:B------:R-:W-:Y:S02]  /*0210*/  USHF.L.U32 UR7, UR6, 0xb, URZ ;  /* 0x0000000b06077899 */ /* 0x000fe4000800063f */
[----:B------:R-:W-:Y:S02]  /*0220*/  USHF.L.U32 UR6, UR6, 0x1, URZ ;  /* 0x0000000106067899 */ /* 0x000fe4000800063f */
[----:B0-----:R-:W-:Y:S02]  /*0230*/  ULEA UR8, UR8, UR4, 0x18 ;  /* 0x0000000408087291 */ /* 0x001fe4000f8ec03f */
[----:B------:R-:W-:-:S04]  /*0240*/  UIADD3 UR4, -UR5, 0x100000, URZ ;  /* 0x0010000005047890 */ /* 0x000fc8000fffe13f */
[----:B------:R-:W-:Y:S02]  /*0250*/  USHF.L.U32 UR5, UR4, 0xb, URZ ;  /* 0x0000000b04057899 */ /* 0x000fe4000800063f */
[----:B------:R-:W-:Y:S01]  /*0260*/  USHF.L.U32 UR4, UR4, 0x1, URZ ;  /* 0x0000000104047899 */ /* 0x000fe2000800063f */
[----:B------:R-:W0:Y:S11]  /*0270*/  FENCE.VIEW.ASYNC.S ;  /* 0x00000000000073c6 */ /* 0x000e360000000000 */
[----:B0-----:R0:W1:Y:S01]  /*0280*/  SYNCS.EXCH.64 URZ, [UR8], UR4 ;  /* 0x00000004083f75b2 */ /* 0x0010620008000100 */
[----:B------:R0:W2:Y:S01]  /*0290*/  SYNCS.EXCH.64 URZ, [UR8+0x70], UR6 ;  /* 0x00007006083f75b2 */ /* 0x0000a20008000100 */
[----:B------:R0:W3:Y:S01]  /*02a0*/  SYNCS.EXCH.64 URZ, [UR8+0x8], UR4 ;  /* 0x00000804083f75b2 */ /* 0x0000e20008000100 */
[----:B------:R0:W4:Y:S01]  /*02b0*/  SYNCS.EXCH.64 URZ, [UR8+0x78], UR6 ;  /* 0x00007806083f75b2 */ /* 0x0001220008000100 */
[----:B------:R0:W0:Y:S01]  /*02c0*/  SYNCS.EXCH.64 URZ, [UR8+0x10], UR4 ;  /* 0x00001004083f75b2 */ /* 0x0000220008000100 */
        /* <DEDUP_REMOVED lines=23> */
[----:B-1234-:R-:W-:Y:S01]  /*0440*/  NOP ;  /* 0x0000000000007918 */ /* 0x01efe20000000000 */
.L_x_3:
[----:B0-----:R-:W-:Y:S05]  /*0450*/  BSYNC B0 ;  /* 0x0000000000007941 */ /* 0x001fea0003800000 */
.L_x_2:
[----:B------:R-:W0:Y:S01]  /*0460*/  SHFL.IDX PT, R13, R2, RZ, 0x1f ;  /* 0x00001fff020d7589 */ /* 0x000e2200000e0000 */
[----:B------:R-:W1:Y:S01]  /*0470*/  S2UR UR12, SR_CTAID.X ;  /* 0x00000000000c79c3 */ /* 0x000e620000002500 */
[----:B------:R-:W-:Y:S02]  /*0480*/  LOP3.LUT R3, R3, 0xffffff80, RZ, 0xc0, !PT ;  /* 0xffffff8003037812 */ /* 0x000fe400078ec0ff */
[----:B------:R-:W-:Y:S01]  /*0490*/  ELECT P0, URZ, PT ;  /* 0x00000000003f782f */ /* 0x000fe20003800000 */
[----:B------:R2:W3:Y:S01]  /*04a0*/  SHFL.IDX PT, R12, R2, RZ, 0x1f ;  /* 0x00001fff020c7589 */ /* 0x0004e200000e0000 */
[----:B------:R-:W-:Y:S01]  /*04b0*/  ELECT P1, URZ, PT ;  /* 0x00000000003f782f */ /* 0x000fe20003820000 */
[----:B------:R-:W-:Y:S01]  /*04c0*/  NOP ;  /* 0x0000000000007918 */ /* 0x000fe20000000000 */
[----:B------:R-:W-:Y:S01]  /*04d0*/  IMAD.IADD R3, R4, 0x1, -R3 ;  /* 0x0000000104037824 */ /* 0x000fe200078e0a03 */
[----:B------:R-:W4:Y:S01]  /*04e0*/  S2R R6, SR_CTAID.Y ;  /* 0x0000000000067919 */ /* 0x000f220000002600 */
[----:B------:R-:W-:Y:S01]  /*04f0*/  ULDC UR4, c[0x0][0x150] ;  /* 0x0000540000047ab9 */ /* 0x000fe20000000800 */
[----:B------:R-:W5:Y:S01]  /*0500*/  LDC R14, c[0x0][0x144] ;  /* 0x00005100ff0e7b82 */ /* 0x000f620000000800 */
[----:B------:R-:W-:Y:S01]  /*0510*/  UMOV UR11, 0x80 ;  /* 0x00000080000b7882 */ /* 0x000fe20000000000 */
[----:B------:R-:W-:Y:S01]  /*0520*/  SHF.R.S32.HI R0, RZ, 0x1f, R3 ;  /* 0x0000001fff007819 */ /* 0x000fe20000011403 */
[----:B------:R-:W-:Y:S01]  /*0530*/  NOP ;  /* 0x0000000000007918 */ /* 0x000fe20000000000 */
[C---:B------:R-:W-:Y:S01]  /*0540*/  VIADD R35, R10.reuse, 0xffffffff ;  /* 0xffffffff0a237836 */ /* 0x040fe20000000000 */
[----:B------:R-:W-:Y:S01]  /*0550*/  ISETP.NE.AND P4, PT, R10, RZ, PT ;  /* 0x000000ff0a00720c */ /* 0x000fe20003f85270 */
[----:B------:R-:W-:Y:S01]  /*0560*/  IMAD.MOV.U32 R57, RZ, RZ, 0x1 ;  /* 0x00000001ff397424 */ /* 0x000fe200078e00ff */
[----:B------:R-:W-:Y:S01]  /*0570*/  LEA.HI R9, R0, R3, RZ, 0x3 ;  /* 0x0000000300097211 */ /* 0x000fe200078f18ff */
[----:B------:R-:W5:Y:S01]  /*0580*/  LDC R15, c[0x0][0x140] ;  /* 0x00005000ff0f7b82 */ /* 0x000f620000000800 */
[----:B------:R-:W-:-:S02]  /*0590*/  ISETP.GE.U32.AND P6, PT, R35, 0x2, PT ;  /* 0x000000022300780c */ /* 0x000fc40003fc6070 */
[--C-:B------:R-:W-:Y:S02]  /*05a0*/  SHF.R.S32.HI R11, RZ, 0x3, R9.reuse ;  /* 0x00000003ff0b7819 */ /* 0x100fe40000011409 */
[----:B--2---:R-:W-:Y:S02]  /*05b0*/  SHF.R.S32.HI R2, RZ, 0x1f, R9 ;  /* 0x0000001fff027819 */ /* 0x004fe40000011409 */
[----:B------:R-:W-:Y:S01]  /*05c0*/  SHF.R.S32.HI R9, RZ, 0x1f, R8 ;  /* 0x0000001fff097819 */ /* 0x000fe20000011408 */
[----:B------:R-:W2:Y:S01]  /*05d0*/  LDC R25, c[0x0][0x148] ;  /* 0x00005200ff197b82 */ /* 0x000ea20000000800 */
[----:B0-----:R-:W-:Y:S02]  /*05e0*/  ISETP.NE.OR P0, PT, R13, RZ, !P0 ;  /* 0x000000ff0d00720c */ /* 0x001fe40004705670 */
[----:B-1----:R-:W-:Y:S02]  /*05f0*/  I2FP.F32.U32 R13, UR12 ;  /* 0x0000000c000d7c45 */ /* 0x002fe40008201000 */
[----:B------:R-:W-:-:S02]  /*0600*/  LEA.HI R2, R2, R11, RZ, 0x2 ;  /* 0x0000000b02027211 */ /* 0x000fc400078f10ff */
[----:B------:R-:W-:Y:S01]  /*0610*/  LEA.HI R9, R9, R8, RZ, 0x2 ;  /* 0x0000000809097211 */ /* 0x000fe200078f10ff */
[----:B------:R-:W-:Y:S01]  /*0620*/  FMUL R13, R13, UR4 ;  /* 0x000000040d0d7c20 */ /* 0x000fe20008400000 */
[----:B---3--:R-:W-:Y:S01]  /*0630*/  ISETP.NE.OR P1, PT, R12, RZ, !P1 ;  /* 0x000000ff0c00720c */ /* 0x008fe20004f25670 */
[----:B------:R-:W-:Y:S01]  /*0640*/  ULDC UR4, c[0x0][0x154] ;  /* 0x0000550000047ab9 */ /* 0x000fe20000000800 */
[----:B------:R-:W-:Y:S02]  /*0650*/  LOP3.LUT R12, R2, 0xfffffffc, RZ, 0xc0, !PT ;  /* 0xfffffffc020c7812 */ /* 0x000fe400078ec0ff */
[----:B------:R-:W-:Y:S01]  /*0660*/  LOP3.LUT R9, R9, 0x3ffffffc, RZ, 0xc0, !PT ;  /* 0x3ffffffc09097812 */ /* 0x000fe200078ec0ff */
[----:B------:R-:W0:Y:S01]  /*0670*/  F2I.U32.TRUNC.NTZ R13, R13 ;  /* 0x0000000d000d7305 */ /* 0x000e22000020f000 */
[----:B------:R-:W-:Y:S01]  /*0680*/  SHF.R.S32.HI R2, RZ, 0x1f, R5 ;  /* 0x0000001fff027819 */ /* 0x000fe20000011405 */
[----:B------:R-:W-:Y:S01]  /*0690*/  IMAD.IADD R12, R11, 0x1, -R12 ;  /* 0x000000010b0c7824 */ /* 0x000fe200078e0a0c */
[----:B------:R-:W-:Y:S01]  /*06a0*/  VOTEU.ALL UP1, P0 ;  /* 0x00000000003f7886 */ /* 0x000fe20000020000 */
[----:B------:R-:W-:Y:S01]  /*06b0*/  IMAD.IADD R9, R8, 0x1, -R9 ;  /* 0x0000000108097824 */ /* 0x000fe200078e0a09 */
[----:B------:R-:W-:Y:S01]  /*06c0*/  LEA.HI R2, R2, R5, RZ, 0x2 ;  /* 0x0000000502027211 */ /* 0x000fe200078f10ff */
[----:B------:R-:W-:Y:S01]  /*06d0*/  VOTEU.ALL UP0, P0 ;  /* 0x00000000003f7886 */ /* 0x000fe20000000000 */
[----:B----4-:R-:W-:Y:S01]  /*06e0*/  I2FP.F32.U32 R8, R6 ;  /* 0x0000000600087245 */ /* 0x010fe20000201000 */
[----:B------:R-:W-:Y:S01]  /*06f0*/  IMAD R9, R9, 0x4, R12 ;  /* 0x0000000409097824 */ /* 0x000fe200078e020c */
[----:B------:R-:W-:Y:S01]  /*0700*/  LOP3.LUT R2, R2, 0xfffffffc, RZ, 0xc0, !PT ;  /* 0xfffffffc02027812 */ /* 0x000fe200078ec0ff */
[----:B------:R-:W-:Y:S01]  /*0710*/  VOTEU.ALL UP2, P1 ;  /* 0x00000000003f7886 */ /* 0x000fe20000840000 */
[----:B------:R-:W1:Y:S01]  /*0720*/  @!UP1 S2UR UR7, SR_CgaCtaId ;  /* 0x00000000000799c3 */ /* 0x000e620000008800 */
[----:B------:R-:W-:Y:S01]  /*0730*/  FMUL R8, R8, UR4 ;  /* 0x0000000408087c20 */ /* 0x000fe20008400000 */
[----:B------:R-:W-:Y:S01]  /*0740*/  IMAD.SHL.U32 R56, R9, 0x4, RZ ;  /* 0x0000000409387824 */ /* 0x000fe200078e00ff */
[----:B------:R-:W-:Y:S01]  /*0750*/  UMOV UR4, 0x20 ;  /* 0x0000002000047882 */ /* 0x000fe20000000000 */
[----:B------:R-:W-:Y:S01]  /*0760*/  IMAD.IADD R5, R5, 0x1, -R2 ;  /* 0x0000000105057824 */ /* 0x000fe200078e0a02 */
[----:B------:R-:W-:Y:S01]  /*0770*/  LEA.HI R2, R9, R9, RZ, 0x1 ;  /* 0x0000000909027211 */ /* 0x000fe200078f08ff */
[----:B0-----:R-:W-:Y:S01]  /*0780*/  IMAD.MOV R13, RZ, RZ, -R13 ;  /* 0x000000ffff0d7224 */ /* 0x001fe200078e0a0d */
[----:B------:R-:W0:Y:S01]  /*0790*/  F2I.U32.TRUNC.NTZ R8, R8 ;  /* 0x0000000800087305 */ /* 0x000e22000020f000 */
[----:B------:R-:W3:Y:S01]  /*07a0*/  @!UP2 S2UR UR10, SR_CgaCtaId ;  /* 0x00000000000aa9c3 */ /* 0x000ee20000008800 */
[----:B------:R-:W-:Y:S01]  /*07b0*/  LOP3.LUT R2, R2, 0xfffffffe, RZ, 0xc0, !PT ;  /* 0xfffffffe02027812 */ /* 0x000fe200078ec0ff */
[----:B-----5:R-:W-:Y:S01]  /*07c0*/  IMAD R21, R14, R13, UR12 ;  /* 0x0000000c0e157e24 */ /* 0x020fe2000f8e020d */
[----:B------:R-:W-:Y:S01]  /*07d0*/  @!UP1 UMOV UR6, 0x400 ;  /* 0x0000040000069882 */ /* 0x000fe20000000000 */
[----:B------:R-:W-:-:S04]  /*07e0*/  @!UP1 UIADD3 UR4, -UR4, 0x100000, URZ ;  /* 0x0010000004049890 */ /* 0x000fc8000fffe13f */
[----:B------:R-:W-:Y:S02]  /*07f0*/  @!UP1 USHF.L.U32 UR5, UR4, 0xb, URZ ;  /* 0x0000000b04059899 */ /* 0x000fe4000800063f */
[----:B------:R-:W-:Y:S01]  /*0800*/  @!UP1 USHF.L.U32 UR4, UR4, 0x1, URZ ;  /* 0x0000000104049899 */ /* 0x000fe2000800063f */
[C---:B------:R-:W-:Y:S01]  /*0810*/  LOP3.LUT R56, R9.reuse, 0xc, R56, 0x78, !PT ;  /* 0x0000000c09387812 */ /* 0x040fe200078e7838 */
[----:B------:R-:W-:Y:S01]  /*0820*/  IMAD.IADD R2, R9, 0x1, -R2 ;  /* 0x0000000109027824 */ /* 0x000fe200078e0a02 */
[----:B------:R-:W-:Y:S01]  /*0830*/  @!UP2 UMOV UR9, 0x400 ;  /* 0x000004000009a882 */ /* 0x000fe20000000000 */
[----:B------:R-:W-:Y:S01]  /*0840*/  VOTEU.ALL UP3, P1 ;  /* 0x00000000003f7886 */ /* 0x000fe20000860000 */
[----:B------:R-:W-:Y:S01]  /*0850*/  VOTEU.ALL UP4, P1 ;  /* 0x00000000003f7886 */ /* 0x000fe20000880000 */
[----:B------:R-:W-:Y:S01]  /*0860*/  VOTEU.ALL UP5, P1 ;  /* 0x00000000003f7886 */ /* 0x000fe200008a0000 */
[----:B------:R-:W-:Y:S01]  /*0870*/  ISETP.NE.AND P3, PT, R2, R21, PT ;  /* 0x000000150200720c */ /* 0x000fe20003f65270 */
[----:B------:R4:W4:Y:S01]  /*0880*/  SHFL.IDX PT, R14, R7, RZ, 0x1f ;  /* 0x00001fff070e7589 */ /* 0x00092200000e0000 */
[----:B------:R-:W-:Y:S01]  /*0890*/  ISETP.EQ.U32.AND P2, PT, R15, 0x1, PT ;  /* 0x000000010f00780c */ /* 0x000fe20003f42070 */
[----:B0-----:R-:W-:Y:S01]  /*08a0*/  IMAD.MOV R20, RZ, RZ, -R8 ;  /* 0x000000ffff147224 */ /* 0x001fe200078e0a08 */
[----:B-1----:R-:W-:-:S02]  /*08b0*/  @!UP1 ULEA UR8, UR7, UR6, 0x18 ;  /* 0x0000000607089291 */ /* 0x002fc4000f8ec03f */
[----:B------:R-:W-:-:S04]  /*08c0*/  @!UP2 UIADD3 UR6, -UR11, 0x100000, URZ ;  /* 0x001000000b06a890 */ /* 0x000fc8000fffe13f */
[----:B------:R-:W-:Y:S02]  /*08d0*/  @!UP2 USHF.L.U32 UR7, UR6, 0xb, URZ ;  /* 0x0000000b0607a899 */ /* 0x000fe4000800063f */
[----:B------:R-:W-:Y:S01]  /*08e0*/  @!UP2 USHF.L.U32 UR6, UR6, 0x1, URZ ;  /* 0x000000010606a899 */ /* 0x000fe2000800063f */
[----:B--2---:R-:W-:Y:S01]  /*08f0*/  IMAD R9, R25, R20, R6 ;  /* 0x0000001419097224 */ /* 0x004fe200078e0206 */
[----:B------:R-:W-:Y:S01]  /*0900*/  VOTEU.ALL UP1, P0 ;  /* 0x00000000003f7886 */ /* 0x000fe20000020000 */
[----:B------:R-:W-:Y:S01]  /*0910*/  LOP3.LUT P0, RZ, R3, 0x7, RZ, 0xc0, !PT ;  /* 0x0000000703ff7812 */ /* 0x000fe2000780c0ff */
[----:B---3--:R-:W-:Y:S01]  /*0920*/  @!UP2 ULEA UR9, UR10, UR9, 0x18 ;  /* 0x000000090a09a291 */ /* 0x008fe2000f8ec03f */
[----:B------:R-:W-:Y:S01]  /*0930*/  @P3 LEA.HI R2, R56, R56, RZ, 0x1 ;  /* 0x0000003838023211 */ /* 0x000fe200078f08ff */
[----:B------:R-:W-:Y:S01]  /*0940*/  VOTEU.ALL UP2, P1 ;  /* 0x00000000003f7886 */ /* 0x000fe20000840000 */
[----:B------:R-:W-:Y:S01]  /*0950*/  ISETP.NE.AND P1, PT, R5, 0x3, PT ;  /* 0x000000030500780c */ /* 0x000fe20003f25270 */
[----:B------:R-:W0:Y:S02]  /*0960*/  FENCE.VIEW.ASYNC.S ;  /* 0x00000000000073c6 */ /* 0x000e240000000000 */
[----:B0-----:R0:W1:Y:S01]  /*0970*/  @!UP0 SYNCS.EXCH.64 URZ, [UR8+0x110], UR4 ;  /* 0x00011004083f85b2 */ /* 0x0010620008000100 */
[----:B------:R-:W-:-:S02]  /*0980*/  @P3 SHF.R.S32.HI R2, RZ, 0x1, R2 ;  /* 0x00000001ff023819 */ /* 0x000fc40000011402 */
[----:B------:R-:W-:Y:S02]  /*0990*/  ISETP.EQ.OR P1, PT, R5, RZ, !P1 ;  /* 0x000000ff0500720c */ /* 0x000fe40004f22670 */
[----:B------:R-:W-:Y:S02]  /*09a0*/  @P3 ISETP.NE.AND P5, PT, R2, R9, PT ;  /* 0x000000090200320c */ /* 0x000fe40003fa5270 */
[----:B------:R-:W-:Y:S02]  /*09b0*/  ISETP.LT.U32.AND P0, PT, R56, 0x2, !P0 ;  /* 0x000000023800780c */ /* 0x000fe40004701070 */
[----:B------:R-:W-:Y:S02]  /*09c0*/  ISETP.EQ.AND P1, PT, R10, RZ, P1 ;  /* 0x000000ff0a00720c */ /* 0x000fe40000f22270 */
[----:B------:R-:W-:Y:S02]  /*09d0*/  SEL R2, RZ, 0x1, !P0 ;  /* 0x00000001ff027807 */ /* 0x000fe40004000000 */
[----:B------:R-:W-:-:S02]  /*09e0*/  @P3 SEL R57, RZ, 0x1, P5 ;  /* 0x00000001ff393807 */ /* 0x000fc40002800000 */
[----:B------:R-:W-:Y:S01]  /*09f0*/  SEL R16, RZ, 0x1, !P1 ;  /* 0x00000001ff107807 */ /* 0x000fe20004800000 */
[----:B------:R0:W2:Y:S01]  /*0a00*/  @!UP1 SYNCS.EXCH.64 URZ, [UR8+0x118], UR4 ;  /* 0x00011804083f95b2 */ /* 0x0000a20008000100 */
[----:B------:R-:W-:Y:S01]  /*0a10*/  NOP ;  /* 0x0000000000007918 */ /* 0x000fe20000000000 */
[----:B------:R-:W-:Y:S02]  /*0a20*/  LOP3.LUT R57, R57, R2, RZ, 0xc0, !PT ;  /* 0x0000000239397212 */ /* 0x000fe400078ec0ff */
[----:B------:R-:W-:Y:S01]  /*0a30*/  SEL R16, R16, 0x2, P6 ;  /* 0x0000000210107807 */ /* 0x000fe20003000000 */
[----:B------:R0:W3:Y:S01]  /*0a40*/  @!UP2 SYNCS.EXCH.64 URZ, [UR9+0xf0], UR6 ;  /* 0x0000f006093fa5b2 */ /* 0x0000e20008000100 */
[----:B------:R0:W0:Y:S01]  /*0a50*/  @!UP3 SYNCS.EXCH.64 URZ, [UR9+0xf8], UR6 ;  /* 0x0000f806093fb5b2 */ /* 0x0000220008000100 */
[----:B------:R0:W0:Y:S01]  /*0a60*/  @!UP4 SYNCS.EXCH.64 URZ, [UR9+0x100], UR6 ;  /* 0x00010006093fc5b2 */ /* 0x0000220008000100 */
[----:B------:R0:W0:Y:S01]  /*0a70*/  @!UP5 SYNCS.EXCH.64 URZ, [UR9+0x108], UR6 ;  /* 0x00010806093fd5b2 */ /* 0x0000220008000100 */
[----:B------:R-:W-:Y:S01]  /*0a80*/  NOP ;  /* 0x0000000000007918 */ /* 0x000fe20000000000 */
[----:B-1--4-:R-:W-:Y:S05]  /*0a90*/  @!P2 BRA `(.L_x_4) ;  /* 0x000000000008a947 */ /* 0x012fea0003800000 */
[----:B0-23--:R-:W-:Y:S01]  /*0aa0*/  UCGABAR_ARV ;  /* 0x00000000000079c7 */ /* 0x00dfe20008000000 */
[----:B------:R-:W-:Y:S05]  /*0ab0*/  BRA `(.L_x_5) ;  /* 0x0000000000047947 */ /* 0x000fea0003800000 */
.L_x_4:
[----:B0-23--:R-:W-:Y:S01]  /*0ac0*/  NOP ;  /* 0x0000000000007918 */ /* 0x00dfe20000000000 */
.L_x_5:
[----:B------:R-:W-:Y:S01]  /*0ad0*/  ULDC.64 UR4, c[0x0][0x598] ;  /* 0x0001660000047ab9 */ /* 0x000fe20000000a00 */
[----:B------:R-:W-:Y:S01]  /*0ae0*/  ULDC.64 UR36, c[0x0][0x208] ;  /* 0x0000820000247ab9 */ /* 0x000fe20000000a00 */
[----:B------:R-:W-:-:S04]  /*0af0*/  ISETP.NE.U32.AND P0, PT, RZ, UR4, PT ;  /* 0x00000004ff007c0c */ /* 0x000fc8000bf05070 */
[----:B------:R-:W-:-:S13]  /*0b00*/  ISETP.NE.AND.EX P0, PT, RZ, UR5, PT, P0 ;  /* 0x00000005ff007c0c */ /* 0x000fda000bf05300 */
[----:B------:R-:W-:Y:S05]  /*0b10*/  @!P0 BRA `(.L_x_6) ;  /* 0x00000000001c8947 */ /* 0x000fea0003800000 */
[----:B------:R-:W0:Y:S02]  /*0b20*/  LDC.64 R8, c[0x0][0x598] ;  /* 0x00016600ff087b82 */ /* 0x000e240000000a00 */
[----:B0-----:R-:W2:Y:S02]  /*0b30*/  LDG.E.64 R8, desc[UR36][R8.64] ;  /* 0x0000002408087981 */ /* 0x001ea4000c1e1b00 */
[----:B--2---:R-:W-:-:S04]  /*0b40*/  ISETP.NE.U32.AND P0, PT, R8, RZ, PT ;  /* 0x000000ff0800720c */ /* 0x004fc80003f05070 */
[----:B------:R-:W-:-:S13]  /*0b50*/  ISETP.NE.AND.EX P0, PT, R9, RZ, PT, P0 ;  /* 0x000000ff0900720c */ /* 0x000fda0003f05300 */
[----:B------:R-:W-:Y:S05]  /*0b60*/  @!P0 BRA `(.L_x_6) ;  /* 0x0000000000088947 */ /* 0x000fea0003800000 */
[----:B------:R0:W5:Y:S01]  /*0b70*/  LD.E R58, desc[UR36][R8.64] ;  /* 0x00000024083a7980 */ /* 0x000162000c101900 */
[----:B------:R-:W-:Y:S05]  /*0b80*/  BRA `(.L_x_7) ;  /* 0x0000000000247947 */ /* 0x000fea0003800000 */
.L_x_6:
[----:B------:R-:W-:Y:S02]  /*0b90*/  ULDC.64 UR4, c[0x0][0x588] ;  /* 0x0001620000047ab9 */ /* 0x000fe40000000a00 */
[----:B------:R-:W-:-:S04]  /*0ba0*/  ISETP.NE.U32.AND P0, PT, RZ, UR4, PT ;  /* 0x00000004ff007c0c */ /* 0x000fc8000bf05070 */
[----:B------:R-:W-:-:S13]  /*0bb0*/  ISETP.NE.AND.EX P0, PT, RZ, UR5, PT, P0 ;  /* 0x00000005ff007c0c */ /* 0x000fda000bf05300 */
[----:B------:R-:W-:Y:S05]  /*0bc0*/  @!P0 BRA `(.L_x_8) ;  /* 0x00000000000c8947 */ /* 0x000fea0003800000 */
[----:B------:R-:W0:Y:S02]  /*0bd0*/  LDC.64 R58, c[0x0][0x588] ;  /* 0x00016200ff3a7b82 */ /* 0x000e240000000a00 */
[----:B0-----:R1:W5:Y:S01]  /*0be0*/  LDG.E R58, desc[UR36][R58.64] ;  /* 0x000000243a3a7981 */ /* 0x001362000c1e1900 */
[----:B------:R-:W-:Y:S05]  /*0bf0*/  BRA `(.L_x_7) ;  /* 0x0000000000087947 */ /* 0x000fea0003800000 */
.L_x_8:
[----:B------:R-:W-:Y:S02]  /*0c00*/  ULDC UR4, c[0x0][0x580] ;  /* 0x0001600000047ab9 */ /* 0x000fe40000000800 */
[----:B------:R-:W-:-:S07]  /*0c10*/  IMAD.U32 R58, RZ, RZ, UR4 ;  /* 0x00000004ff3a7e24 */ /* 0x000fce000f8e00ff */
.L_x_7:
[----:B------:R-:W-:Y:S02]  /*0c20*/  ULDC.64 UR4, c[0x0][0x5a0] ;  /* 0x0001680000047ab9 */ /* 0x000fe40000000a00 */
[----:B------:R-:W-:-:S04]  /*0c30*/  ISETP.NE.U32.AND P0, PT, RZ, UR4, PT ;  /* 0x00000004ff007c0c */ /* 0x000fc8000bf05070 */
[----:B------:R-:W-:-:S13]  /*0c40*/  ISETP.NE.AND.EX P0, PT, RZ, UR5, PT, P0 ;  /* 0x00000005ff007c0c */ /* 0x000fda000bf05300 */
[----:B------:R-:W-:Y:S05]  /*0c50*/  @!P0 BRA `(.L_x_9) ;  /* 0x00000000001c8947 */ /* 0x000fea0003800000 */
[----:B0-----:R-:W0:Y:S02]  /*0c60*/  LDC.64 R8, c[0x0][0x5a0] ;  /* 0x00016800ff087b82 */ /* 0x001e240000000a00 */
[----:B0-----:R-:W2:Y:S02]  /*0c70*/  LDG.E.64 R8, desc[UR36][R8.64] ;  /* 0x0000002408087981 */ /* 0x001ea4000c1e1b00 */
[----:B--2---:R-:W-:-:S04]  /*0c80*/  ISETP.NE.U32.AND P0, PT, R8, RZ, PT ;  /* 0x000000ff0800720c */ /* 0x004fc80003f05070 */
[----:B------:R-:W-:-:S13]  /*0c90*/  ISETP.NE.AND.EX P0, PT, R9, RZ, PT, P0 ;  /* 0x000000ff0900720c */ /* 0x000fda0003f05300 */
[----:B------:R-:W-:Y:S05]  /*0ca0*/  @!P0 BRA `(.L_x_9) ;  /* 0x0000000000088947 */ /* 0x000fea0003800000 */
[----:B-1----:R0:W5:Y:S01]  /*0cb0*/  LD.E R59, desc[UR36][R8.64] ;  /* 0x00000024083b7980 */ /* 0x002162000c101900 */
[----:B------:R-:W-:Y:S05]  /*0cc0*/  BRA `(.L_x_10) ;  /* 0x0000000000247947 */ /* 0x000fea0003800000 */
.L_x_9:
[----:B------:R-:W-:Y:S02]  /*0cd0*/  ULDC.64 UR4, c[0x0][0x590] ;  /* 0x0001640000047ab9 */ /* 0x000fe40000000a00 */
[----:B------:R-:W-:-:S04]  /*0ce0*/  ISETP.NE.U32.AND P0, PT, RZ, UR4, PT ;  /* 0x00000004ff007c0c */ /* 0x000fc8000bf05070 */
[----:B------:R-:W-:-:S13]  /*0cf0*/  ISETP.NE.AND.EX P0, PT, RZ, UR5, PT, P0 ;  /* 0x00000005ff007c0c */ /* 0x000fda000bf05300 */
[----:B------:R-:W-:Y:S05]  /*0d00*/  @!P0 BRA `(.L_x_11) ;  /* 0x00000000000c8947 */ /* 0x000fea0003800000 */
[----:B0-----:R-:W1:Y:S02]  /*0d10*/  LDC.64 R8, c[0x0][0x590] ;  /* 0x00016400ff087b82 */ /* 0x001e640000000a00 */
[----:B-1----:R1:W5:Y:S01]  /*0d20*/  LDG.E R59, desc[UR36][R8.64] ;  /* 0x00000024083b7981 */ /* 0x002362000c1e1900 */
[----:B------:R-:W-:Y:S05]  /*0d30*/  BRA `(.L_x_10) ;  /* 0x0000000000087947 */ /* 0x000fea0003800000 */
.L_x_11:
[----:B------:R-:W-:Y:S02]  /*0d40*/  ULDC UR4, c[0x0][0x584] ;  /* 0x0001610000047ab9 */ /* 0x000fe40000000800 */
[----:B-1----:R-:W-:-:S07]  /*0d50*/  IMAD.U32 R59, RZ, RZ, UR4 ;  /* 0x00000004ff3b7e24 */ /* 0x002fce000f8e00ff */
.L_x_10:
[----:B------:R-:W2:Y:S01]  /*0d60*/  LDC R2, c[0x0][0x65c] ;  /* 0x00019700ff027b82 */ /* 0x000ea20000000800 */
[----:B------:R-:W-:Y:S01]  /*0d70*/  ULDC UR6, c[0x0][0x28c] ;  /* 0x0000a30000067ab9 */ /* 0x000fe20000000800 */
[----:B------:R-:W-:Y:S01]  /*0d80*/  ISETP.NE.AND P0, PT, R10, 0x2, PT ;  /* 0x000000020a00780c */ /* 0x000fe20003f05270 */
[----:B------:R-:W-:Y:S01]  /*0d90*/  UIADD3 UR6, UR6, 0x7f, URZ ;  /* 0x0000007f06067890 */ /* 0x000fe2000fffe03f */
[----:B01----:R-:W-:Y:S01]  /*0da0*/  IMAD.U32 R8, RZ, RZ, UR12 ;  /* 0x0000000cff087e24 */ /* 0x003fe2000f8e00ff */
[----:B------:R-:W-:Y:S01]  /*0db0*/  UMOV UR38, URZ ;  /* 0x0000003f00267c82 */ /* 0x000fe20008000000 */
[----:B------:R-:W-:Y:S01]  /*0dc0*/  IMAD.MOV.U32 R9, RZ, RZ, RZ ;  /* 0x000000ffff097224 */ /* 0x000fe200078e00ff */
[----:B------:R-:W-:Y:S01]  /*0dd0*/  USHF.R.S32.HI UR7, URZ, 0x1f, UR6 ;  /* 0x0000001f3f077899 */ /* 0x000fe20008011406 */
[----:B------:R-:W-:Y:S01]  /*0de0*/  UMOV UR39, URZ ;  /* 0x0000003f00277c82 */ /* 0x000fe20008000000 */
[----:B------:R-:W-:Y:S02]  /*0df0*/  ULDC.64 UR8, c[0x0][0x650] ;  /* 0x0001940000087ab9 */ /* 0x000fe40000000a00 */
[----:B------:R-:W-:-:S04]  /*0e00*/  ULEA.HI UR7, UR7, UR6, URZ, 0x7 ;  /* 0x0000000607077291 */ /* 0x000fc8000f8f383f */
[----:B------:R-:W-:Y:S01]  /*0e10*/  USHF.R.S32.HI UR40, URZ, 0x7, UR7 ;  /* 0x000000073f287899 */ /* 0x000fe20008011407 */
[----:B--2---:R-:W-:-:S13]  /*0e20*/  ISETP.NE.AND P1, PT, R2, 0x1, PT ;  /* 0x000000010200780c */ /* 0x004fda0003f25270 */
[----:B------:R-:W0:Y:S01]  /*0e30*/  @P1 LDC R19, c[0x0][0x10] ;  /* 0x00000400ff131b82 */ /* 0x000e220000000800 */
[----:B------:R-:W-:Y:S02]  /*0e40*/  @P1 IMAD.MOV.U32 R7, RZ, RZ, RZ ;  /* 0x000000ffff071224 */ /* 0x000fe400078e00ff */
[----:B------:R-:W-:-:S05]  /*0e50*/  @P1 IMAD.MOV.U32 R17, RZ, RZ, RZ ;  /* 0x000000ffff111224 */ /* 0x000fca00078e00ff */
[----:B------:R-:W1:Y:S01]  /*0e60*/  @!P1 LDC R11, c[0x0][0xc] ;  /* 0x00000300ff0b9b82 */ /* 0x000e620000000800 */
[----:B------:R-:W-:Y:S01]  /*0e70*/  ULDC UR4, c[0x0][0xc] ;  /* 0x0000030000047ab9 */ /* 0x000fe20000000800 */
[----:B------:R-:W-:Y:S02]  /*0e80*/  ULDC UR5, c[0x0][0x10] ;  /* 0x0000040000057ab9 */ /* 0x000fe40000000800 */
[----:B------:R-:W-:-:S04]  /*0e90*/  UIMAD.WIDE.U32 UR4, UR4, UR5, URZ ;  /* 0x00000005040472a5 */ /* 0x000fc8000f8e003f */
[----:B------:R-:W2:Y:S01]  /*0ea0*/  LDC R2, c[0x0][0x14] ;  /* 0x00000500ff027b82 */ /* 0x000ea20000000800 */
[----:B0-----:R-:W-:-:S04]  /*0eb0*/  @P1 IMAD.WIDE.U32 R18, R19, UR12, R6 ;  /* 0x0000000c13121c25 */ /* 0x001fc8000f8e0006 */
[----:B------:R-:W-:Y:S02]  /*0ec0*/  @P1 IMAD.IADD R17, R19, 0x1, R17 ;  /* 0x0000000113111824 */ /* 0x000fe400078e0211 */
[----:B-1----:R-:W-:-:S04]  /*0ed0*/  @!P1 IMAD.WIDE.U32 R8, R6, R11, R8 ;  /* 0x0000000b06089225 */ /* 0x002fc800078e0008 */
[----:B------:R-:W-:Y:S02]  /*0ee0*/  @!P1 IMAD.MOV.U32 R18, RZ, RZ, R8 ;  /* 0x000000ffff129224 */ /* 0x000fe400078e0008 */
[----:B------:R-:W-:Y:S02]  /*0ef0*/  @!P1 IMAD.MOV.U32 R17, RZ, RZ, R9 ;  /* 0x000000ffff119224 */ /* 0x000fe400078e0009 */
[----:B--2---:R-:W-:-:S04]  /*0f00*/  IMAD.WIDE.U32 R12, R2, UR4, RZ ;  /* 0x00000004020c7c25 */ /* 0x004fc8000f8e00ff */
[----:B------:R-:W-:Y:S01]  /*0f10*/  IMAD R23, R2, UR5, RZ ;  /* 0x0000000502177c24 */ /* 0x000fe2000f8e02ff */
[----:B------:R0:W-:Y:S03]  /*0f20*/  STL.64 [R1], R12 ;  /* 0x0000000c01007387 */ /* 0x0001e60000100a00 */
[----:B------:R-:W-:Y:S01]  /*0f30*/  IMAD.IADD R23, R13, 0x1, R23 ;  /* 0x000000010d177824 */ /* 0x000fe200078e0217 */
[----:B------:R-:W-:Y:S06]  /*0f40*/  @P0 BRA `(.L_x_12) ;  /* 0x0000000000240947 */ /* 0x000fec0003800000 */
[----:B------:R-:W-:Y:S01]  /*0f50*/  USHF.R.U32.HI UR4, URZ, 0x1, UR40 ;  /* 0x000000013f047899 */ /* 0x000fe20008011628 */
[----:B------:R-:W-:Y:S01]  /*0f60*/  IADD3 R18, P0, R18, R12, RZ ;  /* 0x0000000c12127210 */ /* 0x000fe20007f1e0ff */
[----:B------:R-:W-:Y:S02]  /*0f70*/  UISETP.GE.U32.AND UP0, UPT, UR40, 0xe, UPT ;  /* 0x0000000e2800788c */ /* 0x000fe4000bf06070 */
[----:B------:R-:W-:Y:S02]  /*0f80*/  UIMAD.WIDE.U32 UR4, UR4, -0x6db6db6d, URZ ;  /* 0x92492493040478a5 */ /* 0x000fe4000f8e003f */
[----:B------:R-:W-:Y:S01]  /*0f90*/  IMAD.X R17, R23, 0x1, R17, P0 ;  /* 0x0000000117117824 */ /* 0x000fe200000e0611 */
[----:B------:R-:W-:Y:S01]  /*0fa0*/  UMOV UR39, URZ ;  /* 0x0000003f00277c82 */ /* 0x000fe20008000000 */
[----:B------:R-:W-:-:S04]  /*0fb0*/  USHF.R.U32.HI UR4, URZ, 0x2, UR5 ;  /* 0x000000023f047899 */ /* 0x000fc80008011605 */
[----:B------:R-:W-:Y:S02]  /*0fc0*/  UIMAD UR38, UR4, -0xe, UR40 ;  /* 0xfffffff2042678a4 */ /* 0x000fe4000f8e0228 */
[----:B------:R-:W-:-:S12]  /*0fd0*/  @UP0 ULOP3.LUT UR39, UR4, 0x1, URZ, 0xc0, !UPT ;  /* 0x0000000104270892 */ /* 0x000fd8000f8ec03f */
.L_x_12:
[----:B------:R-:W-:Y:S01]  /*0fe0*/  ISETP.GE.U32.AND P0, PT, R18, UR8, PT ;  /* 0x0000000812007c0c */ /* 0x000fe2000bf06070 */
[----:B------:R-:W-:Y:S01]  /*0ff0*/  IMAD.MOV.U32 R19, RZ, RZ, -0x1 ;  /* 0xffffffffff137424 */ /* 0x000fe200078e00ff */
[----:B------:R-:W-:Y:S01]  /*1000*/  PRMT R8, RZ, 0x7610, R8 ;  /* 0x00007610ff087816 */ /* 0x000fe20000000008 */
[----:B------:R-:W-:Y:S01]  /*1010*/  IMAD.MOV.U32 R22, RZ, RZ, -0x1 ;  /* 0xffffffffff167424 */ /* 0x000fe200078e00ff */
[----:B------:R-:W-:Y:S01]  /*1020*/  ISETP.GE.U32.AND.EX P0, PT, R17, UR9, PT, P0 ;  /* 0x0000000911007c0c */ /* 0x000fe2000bf06100 */
[----:B------:R-:W-:-:S12]  /*1030*/  IMAD.MOV.U32 R2, RZ, RZ, -0x1 ;  /* 0xffffffffff027424 */ /* 0x000fd800078e00ff */
[----:B------:R-:W-:Y:S05]  /*1040*/  @P0 BRA `(.L_x_13) ;  /* 0x00000004002c0947 */ /* 0x000fea0003800000 */
[----:B------:R-:W1:Y:S01]  /*1050*/  LDC.64 R26, c[0x0][0x628] ;  /* 0x00018a00ff1a7b82 */ /* 0x000e620000000a00 */
[----:B------:R-:W-:Y:S02]  /*1060*/  IMAD.MOV.U32 R8, RZ, RZ, R18 ;  /* 0x000000ffff087224 */ /* 0x000fe400078e0012 */
[----:B------:R-:W-:-:S05]  /*1070*/  IMAD.MOV.U32 R9, RZ, RZ, R17 ;  /* 0x000000ffff097224 */ /* 0x000fca00078e0011 */
[----:B------:R-:W2:Y:S08]  /*1080*/  LDC R2, c[0x0][0x630] ;  /* 0x00018c00ff027b82 */ /* 0x000eb00000000800 */
[----:B------:R-:W3:Y:S01]  /*1090*/  LDC.64 R28, c[0x0][0x620] ;  /* 0x00018800ff1c7b82 */ /* 0x000ee20000000a00 */
[----:B-1----:R-:W-:-:S04]  /*10a0*/  ISETP.NE.U32.AND P0, PT, R26, RZ, PT ;  /* 0x000000ff1a00720c */ /* 0x002fc80003f05070 */
[----:B------:R-:W-:-:S13]  /*10b0*/  ISETP.NE.AND.EX P0, PT, R27, RZ, PT, P0 ;  /* 0x000000ff1b00720c */ /* 0x000fda0003f05300 */
[----:B--23--:R-:W-:Y:S05]  /*10c0*/  @!P0 BRA `(.L_x_14) ;  /* 0x0000000000288947 */ /* 0x00cfea0003800000 */
[----:B0-----:R-:W0:Y:S02]  /*10d0*/  LDC R13, c[0x0][0x634] ;  /* 0x00018d00ff0d7b82 */ /* 0x001e240000000800 */
[----:B0-----:R-:W-:-:S05]  /*10e0*/  IADD3 R13, P0, R18, R13, RZ ;  /* 0x0000000d120d7210 */ /* 0x001fca0007f1e0ff */
[----:B------:R-:W-:-:S04]  /*10f0*/  IMAD.X R15, RZ, RZ, R17, P0 ;  /* 0x000000ffff0f7224 */ /* 0x000fc800000e0611 */
[----:B------:R-:W-:-:S04]  /*1100*/  IMAD.WIDE.U32 R8, R15, R26, RZ ;  /* 0x0000001a0f087225 */ /* 0x000fc800078e00ff */
[----:B------:R-:W-:-:S04]  /*1110*/  IMAD.WIDE.U32 R10, P0, R13, R27, R8 ;  /* 0x0000001b0d0a7225 */ /* 0x000fc80007800008 */
[----:B------:R-:W-:-:S04]  /*1120*/  IMAD.WIDE.U32 R8, R13, R26, RZ ;  /* 0x0000001a0d087225 */ /* 0x000fc800078e00ff */
[----:B------:R-:W-:Y:S01]  /*1130*/  IMAD.X R13, RZ, RZ, RZ, P0 ;  /* 0x000000ffff0d7224 */ /* 0x000fe200000e06ff */
[----:B------:R-:W-:Y:S01]  /*1140*/  IADD3 RZ, P0, R9, R10, RZ ;  /* 0x0000000a09ff7210 */ /* 0x000fe20007f1e0ff */
[----:B------:R-:W-:-:S04]  /*1150*/  IMAD.MOV.U32 R12, RZ, RZ, R11 ;  /* 0x000000ffff0c7224 */ /* 0x000fc800078e000b */
[----:B------:R-:W-:-:S08]  /*1160*/  IMAD.WIDE.U32.X R8, R15, R27, R12, P0 ;  /* 0x0000001b0f087225 */ /* 0x000fd000000e040c */
.L_x_14:
[----:B------:R-:W1:Y:S01]  /*1170*/  LDC.64 R32, c[0x0][0x640] ;  /* 0x00019000ff207b82 */ /* 0x000e620000000a00 */
[-C--:B------:R-:W-:Y:S01]  /*1180*/  SHF.R.U64 R30, R8, R2.reuse, R9 ;  /* 0x00000002081e7219 */ /* 0x080fe20000001209 */
[----:B------:R-:W-:Y:S01]  /*1190*/  IMAD.MOV.U32 R19, RZ, RZ, R17 ;  /* 0x000000ffff137224 */ /* 0x000fe200078e0011 */
[----:B------:R-:W-:Y:S01]  /*11a0*/  SHF.R.U32.HI R2, RZ, R2, R9 ;  /* 0x00000002ff027219 */ /* 0x000fe20000011609 */
[----:B------:R-:W-:Y:S01]  /*11b0*/  IMAD.MOV.U32 R26, RZ, RZ, 0x1 ;  /* 0x00000001ff1a7424 */ /* 0x000fe200078e00ff */
[----:B------:R-:W-:-:S03]  /*11c0*/  IADD3 R11, P0, RZ, -R30, RZ ;  /* 0x8000001eff0b7210 */ /* 0x000fc60007f1e0ff */
[----:B------:R-:W2:Y:S02]  /*11d0*/  LDC R10, c[0x0][0x618] ;  /* 0x00018600ff0a7b82 */ /* 0x000ea40000000800 */
[----:B------:R-:W-:-:S04]  /*11e0*/  IMAD.X R9, RZ, RZ, ~R2, P0 ;  /* 0x000000ffff097224 */ /* 0x000fc800000e0e02 */
[-C--:B------:R-:W-:Y:S02]  /*11f0*/  IMAD R2, R9, R28.reuse, RZ ;  /* 0x0000001c09027224 */ /* 0x080fe400078e02ff */
[----:B0-----:R-:W0:Y:S01]  /*1200*/  LDC R13, c[0x0][0x608] ;  /* 0x00018200ff0d7b82 */ /* 0x001e220000000800 */
[----:B------:R-:W-:-:S04]  /*1210*/  IMAD.WIDE.U32 R8, R11, R28, R18 ;  /* 0x0000001c0b087225 */ /* 0x000fc800078e0012 */
[----:B------:R-:W-:Y:S02]  /*1220*/  IMAD R11, R11, R29, R2 ;  /* 0x0000001d0b0b7224 */ /* 0x000fe400078e0202 */
[----:B------:R-:W-:Y:S01]  /*1230*/  IMAD.MOV.U32 R2, RZ, RZ, -0x1 ;  /* 0xffffffffff027424 */ /* 0x000fe200078e00ff */
[----:B------:R-:W3:Y:S01]  /*1240*/  LDC R31, c[0x0][0x658] ;  /* 0x00019600ff1f7b82 */ /* 0x000ee20000000800 */
[----:B------:R-:W-:Y:S01]  /*1250*/  IMAD.IADD R9, R9, 0x1, R11 ;  /* 0x0000000109097824 */ /* 0x000fe200078e020b */
[----:B-1----:R-:W-:-:S04]  /*1260*/  ISETP.NE.U32.AND P0, PT, R32, RZ, PT ;  /* 0x000000ff2000720c */ /* 0x002fc80003f05070 */
[----:B------:R-:W-:Y:S02]  /*1270*/  ISETP.NE.AND.EX P0, PT, R33, RZ, PT, P0 ;  /* 0x000000ff2100720c */ /* 0x000fe40003f05300 */
[----:B------:R-:W1:Y:S01]  /*1280*/  LDC R29, c[0x0][0x600] ;  /* 0x00018000ff1d7b82 */ /* 0x000e620000000800 */
[-CC-:B--2---:R-:W-:Y:S02]  /*1290*/  SHF.R.U64 R27, R8, R10.reuse, R9.reuse ;  /* 0x0000000a081b7219 */ /* 0x184fe40000001209 */
[----:B------:R-:W-:-:S05]  /*12a0*/  SHF.R.U32.HI R8, RZ, R10, R9 ;  /* 0x0000000aff087219 */ /* 0x000fca0000011609 */
[----:B------:R-:W2:Y:S01]  /*12b0*/  LDC R22, c[0x0][0x648] ;  /* 0x00019200ff167b82 */ /* 0x000ea20000000800 */
[-CC-:B0-----:R-:W-:Y:S02]  /*12c0*/  SHF.R.U64 R34, R27, R13.reuse, R8.reuse ;  /* 0x0000000d1b227219 */ /* 0x181fe40000001208 */
[----:B------:R-:W-:-:S05]  /*12d0*/  SHF.R.U32.HI R8, RZ, R13, R8 ;  /* 0x0000000dff087219 */ /* 0x000fca0000011608 */
[----:B------:R-:W0:Y:S01]  /*12e0*/  LDC R24, c[0x0][0x638] ;  /* 0x00018e00ff187b82 */ /* 0x000e220000000800 */
[-CC-:B---3--:R-:W-:Y:S02]  /*12f0*/  SHF.R.U64 R36, R34, R31.reuse, R8.reuse ;  /* 0x0000001f22247219 */ /* 0x188fe40000001208 */
[-C--:B------:R-:W-:Y:S02]  /*1300*/  SHF.L.U32 R2, R2, R31.reuse, RZ ;  /* 0x0000001f02027219 */ /* 0x080fe400000006ff */
[----:B------:R-:W-:Y:S01]  /*1310*/  SHF.R.U32.HI R9, RZ, R31, R8 ;  /* 0x0000001fff097219 */ /* 0x000fe20000011608 */
[----:B------:R-:W-:Y:S01]  /*1320*/  IMAD.MOV.U32 R8, RZ, RZ, R36 ;  /* 0x000000ffff087224 */ /* 0x000fe200078e0024 */
[----:B------:R-:W-:Y:S01]  /*1330*/  LOP3.LUT R15, RZ, R2, RZ, 0x33, !PT ;  /* 0x00000002ff0f7212 */ /* 0x000fe200078e33ff */
[----:B------:R-:W3:Y:S01]  /*1340*/  LDC R28, c[0x0][0x610] ;  /* 0x00018400ff1c7b82 */ /* 0x000ee20000000800 */
[----:B------:R-:W-:Y:S05]  /*1350*/  @!P0 BRA `(.L_x_15) ;  /* 0x0000000000288947 */ /* 0x000fea0003800000 */
[----:B------:R-:W4:Y:S02]  /*1360*/  LDC R13, c[0x0][0x64c] ;  /* 0x00019300ff0d7b82 */ /* 0x000f240000000800 */
[----:B----4-:R-:W-:-:S05]  /*1370*/  IADD3 R13, P0, R36, R13, RZ ;  /* 0x0000000d240d7210 */ /* 0x010fca0007f1e0ff */
        /* <DEDUP_REMOVED lines=8> */
.L_x_15:
[----:B--2---:R-:W-:Y:S01]  /*1400*/  SHF.R.U64 R7, R8, R22, R9 ;  /* 0x0000001608077219 */ /* 0x004fe20000001209 */
[----:B-1----:R-:W-:Y:S01]  /*1410*/  VIADD R8, R29, 0xffffffff ;  /* 0xffffffff1d087836 */ /* 0x002fe20000000000 */
[----:B------:R-:W-:Y:S01]  /*1420*/  SHF.L.U32 R2, R26, R31, RZ ;  /* 0x0000001f1a027219 */ /* 0x000fe200000006ff */
[----:B------:R-:W-:Y:S01]  /*1430*/  @P1 IMAD R21, R25, R20, R6 ;  /* 0x0000001419151224 */ /* 0x000fe200078e0206 */
[----:B------:R-:W-:Y:S01]  /*1440*/  LOP3.LUT R15, R34, R15, RZ, 0xc0, !PT ;  /* 0x0000000f220f7212 */ /* 0x000fe200078ec0ff */
[----:B------:R-:W-:Y:S01]  /*1450*/  IMAD.MOV R9, RZ, RZ, -R7 ;  /* 0x000000ffff097224 */ /* 0x000fe200078e0a07 */
[----:B------:R-:W-:-:S03]  /*1460*/  LOP3.LUT R8, R27, R8, RZ, 0xc0, !PT ;  /* 0x000000081b087212 */ /* 0x000fc600078ec0ff */
[----:B------:R-:W-:Y:S02]  /*1470*/  IMAD R6, R2, R7, R15 ;  /* 0x0000000702067224 */ /* 0x000fe400078e020f */
[----:B0-----:R-:W-:Y:S02]  /*1480*/  IMAD R2, R9, R24, R36 ;  /* 0x0000001809027224 */ /* 0x001fe400078e0224 */
[----:B---3--:R-:W-:Y:S02]  /*1490*/  IMAD R19, R6, R28, R21 ;  /* 0x0000001c06137224 */ /* 0x008fe400078e0215 */
[----:B------:R-:W-:Y:S02]  /*14a0*/  IMAD R2, R2, R29, R8 ;  /* 0x0000001d02027224 */ /* 0x000fe400078e0208 */
[----:B------:R-:W-:-:S03]  /*14b0*/  IMAD.MOV.U32 R6, RZ, RZ, 0x1 ;  /* 0x00000001ff067424 */ /* 0x000fc600078e00ff */
[----:B------:R-:W-:Y:S02]  /*14c0*/  SEL R22, R2, R19, !P1 ;  /* 0x0000001302167207 */ /* 0x000fe40004800000 */
[----:B------:R-:W-:Y:S01]  /*14d0*/  SEL R19, R19, R2, !P1 ;  /* 0x0000000213137207 */ /* 0x000fe20004800000 */
[----:B------:R-:W-:Y:S01]  /*14e0*/  IMAD.MOV.U32 R2, RZ, RZ, R30 ;  /* 0x000000ffff027224 */ /* 0x000fe200078e001e */
[----:B------:R-:W-:-:S07]  /*14f0*/  PRMT R8, R6, 0x7610, R8 ;  /* 0x0000761006087816 */ /* 0x000fce0000000008 */
.L_x_13:
[----:B------:R-:W-:Y:S05]  /*1500*/  @!P2 BRA `(.L_x_16) ;  /* 0x00000000000ca947 */ /* 0x000fea0003800000 */
[----:B------:R-:W-:Y:S01]  /*1510*/  UCGABAR_WAIT ;  /* 0x0000000000007dc7 */ /* 0x000fe20008000000 */
[----:B------:R-:W-:Y:S01]  /*1520*/  CCTL.IVALL ;  /* 0x00000000ff00798f */ /* 0x000fe20002000000 */
[----:B------:R-:W-:Y:S05]  /*1530*/  BRA `(.L_x_17) ;  /* 0x0000000000047947 */ /* 0x000fea0003800000 */
.L_x_16:
[----:B------:R-:W-:Y:S06]  /*1540*/  BAR.SYNC.DEFER_BLOCKING 0x0 ;  /* 0x0000000000007b1d */ /* 0x000fec0000010000 */
.L_x_17:
[----:B------:R-:W-:Y:S05]  /*1550*/  @!P4 BRA `(.L_x_18) ;  /* 0x00000030009cc947 */ /* 0x000fea0003800000 */
[----:B------:R-:W-:-:S13]  /*1560*/  ISETP.GT.U32.AND P0, PT, R35, 0x1, PT ;  /* 0x000000012300780c */ /* 0x000fda0003f04070 */
[----:B------:R-:W-:Y:S05]  /*1570*/  @P0 EXIT ;  /* 0x000000000000094d */ /* 0x000fea0003800000 */
.L_x_19:
[----:B------:R-:W-:-:S08]  /*1580*/  NOP ;  /* 0x0000000000007918 */ /* 0x000fd00000000000 */
[----:B------:R-:W1:Y:S02]  /*1590*/  USETMAXREG.TRY_ALLOC.CTAPOOL UP0, 0xe8 ;  /* 0x000000e8000079c8 */ /* 0x000e640008000600 */
[----:B-1----:R-:W-:-:S13]  /*15a0*/  PLOP3.LUT P0, PT, PT, PT, UP0, 0x80, 0x0 ;  /* 0x000000000000781c */ /* 0x002fda0003f0f008 */
[----:B------:R-:W-:Y:S05]  /*15b0*/  @!P0 BRA `(.L_x_19) ;  /* 0xfffffffc00f08947 */ /* 0x000fea000383ffff */
[----:B------:R-:W-:-:S13]  /*15c0*/  LOP3.LUT P0, RZ, R8, 0xff, RZ, 0xc0, !PT ;  /* 0x000000ff08ff7812 */ /* 0x000fda000780c0ff */
[----:B------:R-:W-:Y:S05]  /*15d0*/  @!P0 EXIT ;  /* 0x000000000000894d */ /* 0x000fea0003800000 */
[----:B------:R-:W1:Y:S01]  /*15e0*/  S2UR UR4, SR_CgaCtaId ;  /* 0x00000000000479c3 */ /* 0x000e620000008800 */
[----:B------:R-:W-:Y:S01]  /*15f0*/  VIADD R14, R14, 0xffffffff ;  /* 0xffffffff0e0e7836 */ /* 0x000fe20000000000 */
[CC--:B------:R-:W-:Y:S01]  /*1600*/  LEA.HI R4, R0.reuse, R3.reuse, RZ, 0x2 ;  /* 0x0000000300047211 */ /* 0x0c0fe200078f10ff */
[----:B------:R-:W-:Y:S01]  /*1610*/  UMOV UR41, 0x400 ;  /* 0x0000040000297882 */ /* 0x000fe20000000000 */
[----:B------:R-:W-:Y:S01]  /*1620*/  LEA.HI R0, R0, R3, RZ, 0x5 ;  /* 0x0000000300007211 */ /* 0x000fe200078f28ff */
[----:B------:R-:W-:Y:S01]  /*1630*/  UISETP.LT.AND UP0, UPT, UR40, 0x1, UPT ;  /* 0x000000012800788c */ /* 0x000fe2000bf01270 */
[----:B------:R-:W-:Y:S01]  /*1640*/  R2UR UR42, R14 ;  /* 0x000000000e2a72ca */ /* 0x000fe200000e0000 */
[----:B------:R-:W-:Y:S01]  /*1650*/  ULDC UR6, c[0x0][0x284] ;  /* 0x0000a10000067ab9 */ /* 0x000fe20000000800 */
[--C-:B------:R-:W-:Y:S01]  /*1660*/  SHF.R.S32.HI R60, RZ, 0x2, R4.reuse ;  /* 0x00000002ff3c7819 */ /* 0x100fe20000011404 */
[----:B------:R-:W-:Y:S01]  /*1670*/  USEL UR43, UR40, 0x1, UP0 ;  /* 0x00000001282b7887 */ /* 0x000fe20008000000 */
[----:B------:R-:W-:Y:S01]  /*1680*/  SHF.R.S32.HI R5, RZ, 0x1f, R4 ;  /* 0x0000001fff057819 */ /* 0x000fe20000011404 */
[----:B------:R-:W-:Y:S01]  /*1690*/  USHF.L.U32 UR46, UR40, 0x1, URZ ;  /* 0x00000001282e7899 */ /* 0x000fe2000800063f */
[----:B------:R-:W-:Y:S01]  /*16a0*/  LOP3.LUT R62, R4, 0xfffffffc, RZ, 0xc0, !PT ;  /* 0xfffffffc043e7812 */ /* 0x000fe200078ec0ff */
[----:B------:R-:W-:Y:S01]  /*16b0*/  UIADD3 UR43, -UR43, UR40, URZ ;  /* 0x000000282b2b7290 */ /* 0x000fe2000fffe13f */
[----:B------:R-:W-:-:S02]  /*16c0*/  LEA.HI R5, R5, R60, RZ, 0x3 ;  /* 0x0000003c05057211 */ /* 0x000fc400078f18ff */
[----:B------:R-:W-:Y:S01]  /*16d0*/  ISETP.NE.AND P0, PT, R14, RZ, PT ;  /* 0x000000ff0e00720c */ /* 0x000fe20003f05270 */
[----:B------:R-:W-:Y:S01]  /*16e0*/  IMAD.IADD R62, R3, 0x1, -R62 ;  /* 0x00000001033e7824 */ /* 0x000fe200078e0a3e */
[----:B------:R-:W-:Y:S01]  /*16f0*/  LOP3.LUT R5, R5, 0xfffffff8, RZ, 0xc0, !PT ;  /* 0xfffffff805057812 */ /* 0x000fe200078ec0ff */
[----:B------:R-:W-:Y:S01]  /*1700*/  USHF.L.U32 UR42, UR42, 0x3, URZ ;  /* 0x000000032a2a7899 */ /* 0x000fe2000800063f */
[----:B------:R-:W-:-:S03]  /*1710*/  SEL R69, RZ, 0x1, P0 ;  /* 0x00000001ff457807 */ /* 0x000fc60000000000 */
[----:B------:R-:W-:Y:S01]  /*1720*/  IMAD.IADD R60, R60, 0x1, -R5 ;  /* 0x000000013c3c7824 */ /* 0x000fe200078e0a05 */
[----:B-1----:R-:W-:Y:S01]  /*1730*/  ULEA UR41, UR4, UR41, 0x18 ;  /* 0x0000002904297291 */ /* 0x002fe2000f8ec03f */
[----:B------:R-:W-:Y:S01]  /*1740*/  SHF.R.S32.HI R5, RZ, 0x5, R0 ;  /* 0x00000005ff057819 */ /* 0x000fe20000011400 */
[----:B------:R-:W-:Y:S02]  /*1750*/  IMAD.U32 R64, RZ, RZ, UR42 ;  /* 0x0000002aff407e24 */ /* 0x000fe4000f8e00ff */
[----:B------:R-:W-:Y:S01]  /*1760*/  UIADD3 UR47, UR41, 0xf0, URZ ;  /* 0x000000f0292f7890 */ /* 0x000fe2000fffe03f */
[--C-:B------:R-:W-:Y:S01]  /*1770*/  SHF.R.S32.HI R61, RZ, 0x1f, R60.reuse ;  /* 0x0000001fff3d7819 */ /* 0x100fe2000001143c */
[----:B------:R-:W-:Y:S01]  /*1780*/  UIADD3 UR4, UR41, 0x200, URZ ;  /* 0x0000020029047890 */ /* 0x000fe2000fffe03f */
[C-C-:B------:R-:W-:Y:S01]  /*1790*/  IMAD R67, R5.reuse, -0x10, -R60.reuse ;  /* 0xfffffff005437824 */ /* 0x140fe200078e0a3c */
[----:B------:R-:W-:Y:S01]  /*17a0*/  UIADD3 UR5, UR41, 0x1c200, URZ ;  /* 0x0001c20029057890 */ /* 0x000fe2000fffe03f */
[C---:B------:R-:W-:Y:S01]  /*17b0*/  LOP3.LUT R66, R64.reuse, 0x8, RZ, 0xc0, !PT ;  /* 0x0000000840427812 */ /* 0x040fe200078ec0ff */
[----:B------:R-:W-:Y:S01]  /*17c0*/  USHF.R.U32.HI UR4, URZ, 0x4, UR4 ;  /* 0x000000043f047899 */ /* 0x000fe20008011604 */
[----:B------:R-:W-:Y:S01]  /*17d0*/  IMAD.U32 R63, RZ, RZ, UR47 ;  /* 0x0000002fff3f7e24 */ /* 0x000fe2000f8e00ff */
[----:B------:R-:W-:Y:S01]  /*17e0*/  USHF.R.U32.HI UR5, URZ, 0x4, UR5 ;  /* 0x000000043f057899 */ /* 0x000fe20008011605 */
[----:B------:R-:W-:Y:S01]  /*17f0*/  IMAD.WIDE R60, R5, 0x10, R60 ;  /* 0x00000010053c7825 */ /* 0x000fe200078e023c */
[----:B------:R-:W-:Y:S01]  /*1800*/  ULOP3.LUT UR4, UR4, 0x3fff, URZ, 0xc0, !UPT ;  /* 0x00003fff04047892 */ /* 0x000fe2000f8ec03f */
[----:B------:R-:W-:Y:S01]  /*1810*/  LOP3.LUT R64, R64, 0x8, RZ, 0xc, !PT ;  /* 0x0000000840407812 */ /* 0x000fe200078e0cff */
[----:B------:R-:W-:Y:S01]  /*1820*/  ULOP3.LUT UR5, UR5, 0x3fff, URZ, 0xc0, !UPT ;  /* 0x00003fff05057892 */ /* 0x000fe2000f8ec03f */
[----:B------:R-:W-:Y:S01]  /*1830*/  VIADD R65, R63, UR42 ;  /* 0x0000002a3f417c36 */ /* 0x000fe20008000000 */
[----:B------:R-:W-:Y:S01]  /*1840*/  LOP3.LUT R66, R66, 0x18, RZ, 0x3c, !PT ;  /* 0x0000001842427812 */ /* 0x000fe200078e3cff */
[----:B------:R-:W-:Y:S01]  /*1850*/  VIADD R67, R67, UR6 ;  /* 0x0000000643437c36 */ /* 0x000fe20008000000 */
[----:B------:R-:W-:-:S02]  /*1860*/  ULOP3.LUT UR44, UR4, 0x10000, URZ, 0xfc, !UPT ;  /* 0x00010000042c7892 */ /* 0x000fc4000f8efc3f */
[----:B------:R-:W-:-:S12]  /*1870*/  ULOP3.LUT UR45, UR5, 0x10000, URZ, 0xfc, !UPT ;  /* 0x00010000052d7892 */ /* 0x000fd8000f8efc3f */
.L_x_109:
[----:B------:R-:W-:Y:S01]  /*1880*/  SHF.L.U32 R0, R69, 0x1f, RZ ;  /* 0x0000001f45007819 */ /* 0x000fe200000006ff */
[----:B------:R-:W-:Y:S02]  /*1890*/  ULDC UR4, c[0x0][0x28c] ;  /* 0x0000a30000047ab9 */ /* 0x000fe40000000800 */
[----:B------:R-:W-:Y:S01]  /*18a0*/  ISETP.LT.AND P1, PT, RZ, UR4, PT ;  /* 0x00000004ff007c0c */ /* 0x000fe2000bf21270 */
[----:B-1----:R-:W1:Y:S02]  /*18b0*/  SYNCS.PHASECHK.TRANS64.TRYWAIT P0, [R63+UR42], R0 ;  /* 0x000000003f0075a7 */ /* 0x002e64000800016a */
[----:B-1-34-:R-:W-:Y:S10]  /*18c0*/  @!P0 BRA `(.L_x_20) ;  /* 0x0000004400488947 */ /* 0x01aff40003800000 */
.L_x_141:
[----:B------:R-:W-:Y:S05]  /*18d0*/  @P1 BRA `(.L_x_21) ;  /* 0x0000000000401947 */ /* 0x000fea0003800000 */
[----:B-1----:R-:W-:Y:S01]  /*18e0*/  MOV R0, 0x0 ;  /* 0x0000000000007802 */ /* 0x002fe20000000f00 */
[----:B------:R-:W-:Y:S01]  /*18f0*/  ULDC.64 UR4, c[0x4][0x68] ;  /* 0x01001a0000047ab9 */ /* 0x000fe20000000a00 */
[----:B------:R-:W-:Y:S01]  /*1900*/  ULDC.64 UR6, c[0x4][0x8] ;  /* 0x0100020000067ab9 */ /* 0x000fe20000000a00 */
[----:B------:R-:W-:Y:S01]  /*1910*/  IMAD.U32 R4, RZ, RZ, UR4 ;  /* 0x00000004ff047e24 */ /* 0x000fe2000f8e00ff */
[----:B------:R1:W2:Y:S01]  /*1920*/  LDC.64 R14, c[0x4][R0] ;  /* 0x01000000000e7b82 */ /* 0x0002a20000000a00 */
[----:B------:R-:W-:Y:S01]  /*1930*/  IMAD.U32 R5, RZ, RZ, UR5 ;  /* 0x00000005ff057e24 */ /* 0x000fe2000f8e00ff */
[----:B------:R-:W-:Y:S01]  /*1940*/  ULDC.64 UR4, c[0x4][0x70] ;  /* 0x01001c0000047ab9 */ /* 0x000fe20000000a00 */
[----:B------:R-:W-:Y:S02]  /*1950*/  IMAD.U32 R10, RZ, RZ, UR6 ;  /* 0x00000006ff0a7e24 */ /* 0x000fe4000f8e00ff */
[----:B------:R-:W-:Y:S02]  /*1960*/  IMAD.U32 R6, RZ, RZ, UR4 ;  /* 0x00000004ff067e24 */ /* 0x000fe4000f8e00ff */
[----:B------:R-:W-:-:S02]  /*1970*/  IMAD.U32 R7, RZ, RZ, UR5 ;  /* 0x00000005ff077e24 */ /* 0x000fc4000f8e00ff */
[----:B------:R-:W-:Y:S02]  /*1980*/  IMAD.U32 R11, RZ, RZ, UR7 ;  /* 0x00000007ff0b7e24 */ /* 0x000fe4000f8e00ff */
[----:B------:R-:W-:Y:S02]  /*1990*/  IMAD.MOV.U32 R8, RZ, RZ, 0x1e1 ;  /* 0x000001e1ff087424 */ /* 0x000fe400078e00ff */
[----:B0-----:R-:W-:Y:S02]  /*19a0*/  IMAD.MOV.U32 R12, RZ, RZ, 0x1 ;  /* 0x00000001ff0c7424 */ /* 0x001fe400078e00ff */
[----:B-1----:R-:W-:-:S07]  /*19b0*/  IMAD.MOV.U32 R13, RZ, RZ, RZ ;  /* 0x000000ffff0d7224 */ /* 0x002fce00078e00ff */
[----:B------:R-:W-:-:S07]  /*19c0*/  LEPC R20, `(.L_x_21) ;  /* 0x000000001014794e */ /* 0x000fce0000000000 */
[----:B--2--5:R-:W-:Y:S05]  /*19d0*/  CALL.ABS.NOINC R14 ;  /* 0x000000000e007343 */ /* 0x024fea0003c00000 */
.L_x_21:
[----:B-1----:R-:W-:-:S04]  /*19e0*/  LOP3.LUT R0, R16, 0x1, RZ, 0xfc, !PT ;  /* 0x0000000110007812 */ /* 0x002fc800078efcff */
[----:B------:R-:W-:-:S13]  /*19f0*/  ISETP.NE.AND P0, PT, R0, 0x3, PT ;  /* 0x000000030000780c */ /* 0x000fda0003f05270 */
[----:B------:R-:W-:Y:S05]  /*1a00*/  @!P0 BRA `(.L_x_22) ;  /* 0x0000000000048947 */ /* 0x000fea0003800000 */
[----:B------:R-:W-:Y:S01]  /*1a10*/  BPT.TRAP 0x1 ;  /* 0x000000040000795c */ /* 0x000fe20000300000 */
.L_x_22:
[----:B------:R-:W-:Y:S02]  /*1a20*/  IMAD.U32 R3, RZ, RZ, UR38 ;  /* 0x00000026ff037e24 */ /* 0x000fe4000f8e00ff */
[----:B------:R-:W-:-:S03]  /*1a30*/  IMAD.U32 R0, RZ, RZ, UR39 ;  /* 0x00000027ff007e24 */ /* 0x000fc6000f8e00ff */
[----:B------:R-:W-:Y:S02]  /*1a40*/  LEA R3, R3, UR41, 0x3 ;  /* 0x0000002903037c11 */ /* 0x000fe4000f8e18ff */
[----:B------:R-:W-:-:S04]  /*1a50*/  SHF.L.U32 R0, R0, 0x1f, RZ ;  /* 0x0000001f00007819 */ /* 0x000fc800000006ff */
[----:B------:R1:W2:Y:S01]  /*1a60*/  SYNCS.PHASECHK.TRANS64.TRYWAIT P1, [R3+URZ], R0 ;  /* 0x00000000030075a7 */ /* 0x0002a2000802017f */
[----:B------:R-:W-:Y:S05]  /*1a70*/  @!P0 BRA `(.L_x_23) ;  /* 0x0000000000048947 */ /* 0x000fea0003800000 */
[----:B------:R-:W-:Y:S01]  /*1a80*/  BPT.TRAP 0x1 ;  /* 0x000000040000795c */ /* 0x000fe20000300000 */
.L_x_23:
[----:B--2---:R-:W-:Y:S05]  /*1a90*/  @P1 BRA `(.L_x_24) ;  /* 0x0000000000081947 */ /* 0x004fea0003800000 */
[----:B------:R-:W2:Y:S02]  /*1aa0*/  SYNCS.PHASECHK.TRANS64.TRYWAIT P1, [R3+URZ], R0 ;  /* 0x00000000030075a7 */ /* 0x000ea4000802017f */
[----:B--2---:R-:W-:Y:S05]  /*1ab0*/  @!P1 BRA `(.L_x_25) ;  /* 0x0000004000e09947 */ /* 0x004fea0003800000 */
.L_x_24:
[----:B------:R-:W-:Y:S05]  /*1ac0*/  WARPSYNC.ALL ;  /* 0x0000000000007948 */ /* 0x000fea0003800000 */
[----:B------:R-:W-:Y:S01]  /*1ad0*/  ULEA UR8, UR38, UR44, 0x9 ;  /* 0x0000002c26087291 */ /* 0x000fe2000f8e483f */
[----:B------:R-:W-:Y:S01]  /*1ae0*/  WARPGROUP.ARRIVE ;  /* 0x00000000000079c5 */ /* 0x000fe20000000000 */
[----:B------:R-:W-:Y:S01]  /*1af0*/  ULEA UR9, UR38, UR45, 0x9 ;  /* 0x0000002d26097291 */ /* 0x000fe2000f8e483f */
[----:B-12---:R-:W-:Y:S01]  /*1b00*/  IMAD.U32 R0, RZ, RZ, UR43 ;  /* 0x0000002bff007e24 */ /* 0x006fe2000f8e00ff */
[----:B------:R-:W-:Y:S01]  /*1b10*/  UMOV UR5, 0x40000040 ;  /* 0x4000004000057882 */ /* 0x000fe20000000000 */
[----:B------:R-:W-:-:S02]  /*1b20*/  UMOV UR7, 0x40000040 ;  /* 0x4000004000077882 */ /* 0x000fc40000000000 */
[----:B------:R-:W-:Y:S01]  /*1b30*/  UMOV UR4, UR8 ;  /* 0x0000000800047c82 */ /* 0x000fe20008000000 */
[----:B------:R-:W-:Y:S01]  /*1b40*/  ISETP.GE.AND P1, PT, R0, 0x1, PT ;  /* 0x000000010000780c */ /* 0x000fe20003f26270 */
[----:B------:R-:W-:Y:S02]  /*1b50*/  UMOV UR6, UR9 ;  /* 0x0000000900067c82 */ /* 0x000fe40008000000 */
[----:B------:R-:W-:Y:S01]  /*1b60*/  IGMMA.64x64x32.S8.S8 R24, gdesc[UR4], RZ, !UPT, gsb0 ;  /* 0x01e00000041879f1 */ /* 0x000fe2000c0410ff */
[----:B------:R-:W-:Y:S02]  /*1b70*/  UIADD3 UR4, UR8, 0x2, URZ ;  /* 0x0000000208047890 */ /* 0x000fe4000fffe03f */
[----:B------:R-:W-:Y:S01]  /*1b80*/  UIADD3 UR6, UR9, 0x2, URZ ;  /* 0x0000000209067890 */ /* 0x000fe2000fffe03f */
[----:B------:R-:W-:Y:S01]  /*1b90*/  UMOV UR5, 0x40000040 ;  /* 0x4000004000057882 */ /* 0x000fe20000000000 */
[----:B------:R-:W-:Y:S01]  /*1ba0*/  UMOV UR7, 0x40000040 ;  /* 0x4000004000077882 */ /* 0x000fe20000000000 */
[----:B------:R-:W-:-:S02]  /*1bb0*/  WARPGROUP.DEPBAR.LE gsb0, 0x0 ;  /* 0x00008000000079c5 */ /* 0x000fc40000010000 */
[----:B------:R-:W-:-:S06]  /*1bc0*/  WARPGROUP.ARRIVE ;  /* 0x00000000000079c5 */ /* 0x000fcc0000000000 */
[----:B------:R-:W-:Y:S01]  /*1bd0*/  IGMMA.64x64x32.S8.S8 R24, gdesc[UR4], R24, gsb0 ;  /* 0x01e00000041879f1 */ /* 0x000fe20008041018 */
[----:B------:R-:W-:Y:S02]  /*1be0*/  UIADD3 UR4, UR8, 0x4, URZ ;  /* 0x0000000408047890 */ /* 0x000fe4000fffe03f */
[----:B------:R-:W-:Y:S01]  /*1bf0*/  UIADD3 UR6, UR9, 0x4, URZ ;  /* 0x0000000409067890 */ /* 0x000fe2000fffe03f */
[----:B------:R-:W-:Y:S01]  /*1c00*/  UMOV UR5, 0x40000040 ;  /* 0x4000004000057882 */ /* 0x000fe20000000000 */
[----:B------:R-:W-:Y:S01]  /*1c10*/  UMOV UR7, 0x40000040 ;  /* 0x4000004000077882 */ /* 0x000fe20000000000 */
[----:B------:R-:W-:Y:S02]  /*1c20*/  WARPGROUP.DEPBAR.LE gsb0, 0x0 ;  /* 0x00008000000079c5 */ /* 0x000fe40000010000 */
        /* <DEDUP_REMOVED lines=8> */
[----:B------:R-:W-:Y:S03]  /*1cb0*/  IGMMA.64x64x32.S8.S8 R24, gdesc[UR4], R24, gsb0 ;  /* 0x01e00000041879f1 */ /* 0x000fe60008041018 */
[----:B------:R-:W-:Y:S02]  /*1cc0*/  WARPGROUP.DEPBAR.LE gsb0, 0x0 ;  /* 0x00008000000079c5 */ /* 0x000fe40000010000 */
[----:B------:R-:W-:Y:S05]  /*1cd0*/  @!P1 BRA `(.L_x_26) ;  /* 0x0000000400149947 */ /* 0x000fea0003800000 */
[----:B------:R-:W-:Y:S01]  /*1ce0*/  UIADD3 UR4, UR38, 0x1, URZ ;  /* 0x0000000126047890 */ /* 0x000fe2000fffe03f */
[----:B------:R-:W-:Y:S02]  /*1cf0*/  IMAD.U32 R0, RZ, RZ, UR43 ;  /* 0x0000002bff007e24 */ /* 0x000fe4000f8e00ff */
[----:B------:R-:W-:Y:S01]  /*1d00*/  IMAD.U32 R3, RZ, RZ, UR38 ;  /* 0x00000026ff037e24 */ /* 0x000fe2000f8e00ff */
[----:B------:R-:W-:-:S04]  /*1d10*/  UISETP.NE.AND UP0, UPT, UR4, 0xe, UPT ;  /* 0x0000000e0400788c */ /* 0x000fc8000bf05270 */
[----:B------:R-:W-:Y:S02]  /*1d20*/  USEL UR5, URZ, 0x1, UP0 ;  /* 0x000000013f057887 */ /* 0x000fe40008000000 */
[----:B------:R-:W-:Y:S02]  /*1d30*/  USEL UR8, UR4, URZ, UP0 ;  /* 0x0000003f04087287 */ /* 0x000fe40008000000 */
[----:B------:R-:W-:-:S06]  /*1d40*/  ULOP3.LUT UR5, UR39, UR5, URZ, 0x3c, !UPT ;  /* 0x0000000527057292 */ /* 0x000fcc000f8e3c3f */
[----:B------:R-:W-:-:S07]  /*1d50*/  IMAD.U32 R6, RZ, RZ, UR5 ;  /* 0x00000005ff067e24 */ /* 0x000fce000f8e00ff */
.L_x_33:
[----:B------:R-:W-:Y:S05]  /*1d60*/  @!P0 BRA `(.L_x_27) ;  /* 0x0000000000048947 */ /* 0x000fea0003800000 */
[----:B------:R-:W-:Y:S01]  /*1d70*/  BPT.TRAP 0x1 ;  /* 0x000000040000795c */ /* 0x000fe20000300000 */
.L_x_27:
[----:B------:R-:W-:Y:S01]  /*1d80*/  ULEA UR4, UR8, UR41, 0x3 ;  /* 0x0000002908047291 */ /* 0x000fe2000f8e183f */
[----:B------:R-:W-:-:S08]  /*1d90*/  SHF.L.U32 R4, R6, 0x1f, RZ ;  /* 0x0000001f06047819 */ /* 0x000fd000000006ff */
[----:B------:R1:W2:Y:S01]  /*1da0*/  SYNCS.PHASECHK.TRANS64.TRYWAIT P1, [UR4], R4 ;  /* 0x00000004ff0075a7 */ /* 0x0002a20008020144 */
[----:B------:R-:W-:Y:S05]  /*1db0*/  @!P0 BRA `(.L_x_28) ;  /* 0x0000000000048947 */ /* 0x000fea0003800000 */
[----:B------:R-:W-:Y:S01]  /*1dc0*/  BPT.TRAP 0x1 ;  /* 0x000000040000795c */ /* 0x000fe20000300000 */
.L_x_28:
[----:B--2---:R-:W-:Y:S05]  /*1dd0*/  @P1 BRA `(.L_x_29) ;  /* 0x0000000000081947 */ /* 0x004fea0003800000 */
[----:B------:R-:W2:Y:S02]  /*1de0*/  SYNCS.PHASECHK.TRANS64.TRYWAIT P1, [UR4], R4 ;  /* 0x00000004ff0075a7 */ /* 0x000ea40008020144 */
[----:B--2---:R-:W-:Y:S05]  /*1df0*/  @!P1 BRA `(.L_x_30) ;  /* 0x0000004000249947 */ /* 0x004fea0003800000 */
.L_x_29:
[----:B------:R-:W-:Y:S01]  /*1e00*/  ULEA UR9, UR8, UR44, 0x9 ;  /* 0x0000002c08097291 */ /* 0x000fe2000f8e483f */
[----:B------:R-:W-:Y:S01]  /*1e10*/  WARPGROUP.ARRIVE ;  /* 0x00000000000079c5 */ /* 0x000fe20000000000 */
[----:B------:R-:W-:Y:S01]  /*1e20*/  ULEA UR10, UR8, UR45, 0x9 ;  /* 0x0000002d080a7291 */ /* 0x000fe2000f8e483f */
[----:B------:R-:W-:Y:S01]  /*1e30*/  UMOV UR5, 0x40000040 ;  /* 0x4000004000057882 */ /* 0x000fe20000000000 */
[----:B------:R-:W-:-:S03]  /*1e40*/  UMOV UR7, 0x40000040 ;  /* 0x4000004000077882 */ /* 0x000fc60000000000 */
[----:B------:R-:W-:Y:S02]  /*1e50*/  UMOV UR4, UR9 ;  /* 0x0000000900047c82 */ /* 0x000fe40008000000 */
[----:B------:R-:W-:Y:S02]  /*1e60*/  UMOV UR6, UR10 ;  /* 0x0000000a00067c82 */ /* 0x000fe40008000000 */
[----:B------:R-:W-:Y:S01]  /*1e70*/  IGMMA.64x64x32.S8.S8 R24, gdesc[UR4], R24, gsb0 ;  /* 0x01e00000041879f1 */ /* 0x000fe20008041018 */
        /* <DEDUP_REMOVED lines=23> */
[----:B------:R-:W-:Y:S01]  /*1ff0*/  BPT.TRAP 0x1 ;  /* 0x000000040000795c */ /* 0x000fe20000300000 */
.L_x_31:
[----:B------:R-:W-:-:S13]  /*2000*/  ISETP.NE.AND P1, PT, R57, RZ, PT ;  /* 0x000000ff3900720c */ /* 0x000fda0003f25270 */
[----:B-12---:R-:W-:-:S05]  /*2010*/  @P1 LEA R4, R3, UR41, 0x3 ;  /* 0x0000002903041c11 */ /* 0x006fca000f8e18ff */
[----:B------:R-:W-:-:S05]  /*2020*/  @P1 VIADD R5, R4, 0x70 ;  /* 0x0000007004051836 */ /* 0x000fca0000000000 */
[----:B------:R-:W-:-:S04]  /*2030*/  @P1 PRMT R5, R56, 0x654, R5 ;  /* 0x0000065438051816 */ /* 0x000fc80000000005 */
[----:B------:R1:W-:Y:S01]  /*2040*/  @P1 SYNCS.ARRIVE.TRANS64.RED.A1T0 RZ, [R5+URZ], RZ ;  /* 0x000000ff05ff19a7 */ /* 0x0003e2000810043f */
[----:B------:R-:W-:-:S13]  /*2050*/  ISETP.GT.U32.AND P1, PT, R16, 0x1, PT ;  /* 0x000000011000780c */ /* 0x000fda0003f24070 */
[----:B-1----:R-:W-:Y:S05]  /*2060*/  @P1 BRA `(.L_x_32) ;  /* 0x0000000000041947 */ /* 0x002fea0003800000 */
[----:B------:R-:W-:Y:S01]  /*2070*/  BPT.TRAP 0x1 ;  /* 0x000000040000795c */ /* 0x000fe20000300000 */
.L_x_32:
[----:B------:R-:W-:Y:S01]  /*2080*/  UIADD3 UR8, UR8, 0x1, URZ ;  /* 0x0000000108087890 */ /* 0x000fe2000fffe03f */
[C---:B------:R-:W-:Y:S01]  /*2090*/  ISETP.GT.AND P2, PT, R0.reuse, 0x1, PT ;  /* 0x000000010000780c */ /* 0x040fe20003f44270 */
[----:B------:R-:W-:Y:S02]  /*20a0*/  VIADD R3, R3, 0x1 ;  /* 0x0000000103037836 */ /* 0x000fe40000000000 */
[----:B------:R-:W-:Y:S01]  /*20b0*/  UISETP.NE.AND UP0, UPT, UR8, 0xe, UPT ;  /* 0x0000000e0800788c */ /* 0x000fe2000bf05270 */
[----:B------:R-:W-:Y:S02]  /*20c0*/  VIADD R0, R0, 0xffffffff ;  /* 0xffffffff00007836 */ /* 0x000fe40000000000 */
[C---:B------:R-:W-:Y:S01]  /*20d0*/  ISETP.NE.AND P1, PT, R3.reuse, 0xe, PT ;  /* 0x0000000e0300780c */ /* 0x040fe20003f25270 */
[----:B------:R-:W-:Y:S02]  /*20e0*/  USEL UR4, URZ, 0x1, UP0 ;  /* 0x000000013f047887 */ /* 0x000fe40008000000 */
[----:B------:R-:W-:Y:S01]  /*20f0*/  USEL UR8, UR8, URZ, UP0 ;  /* 0x0000003f08087287 */ /* 0x000fe20008000000 */
[----:B------:R-:W-:-:S03]  /*2100*/  SEL R3, R3, RZ, P1 ;  /* 0x000000ff03037207 */ /* 0x000fc60000800000 */
[----:B------:R-:W-:Y:S01]  /*2110*/  LOP3.LUT R6, R6, UR4, RZ, 0x3c, !PT ;  /* 0x0000000406067c12 */ /* 0x000fe2000f8e3cff */
[----:B------:R-:W-:Y:S07]  /*2120*/  @P2 BRA `(.L_x_33) ;  /* 0xfffffffc000c2947 */ /* 0x000fee000383ffff */
.L_x_26:
[----:B------:R-:W1:Y:S01]  /*2130*/  LDC R0, c[0x0][0x28c] ;  /* 0x0000a300ff007b82 */ /* 0x000e620000000800 */
[----:B------:R2:W-:Y:S01]  /*2140*/  SYNCS.ARRIVE.TRANS64.A1T0 RZ, [R64+UR47], RZ ;  /* 0x000000ff40ff79a7 */ /* 0x0005e2000810002f */
[----:B-1----:R-:W-:-:S13]  /*2150*/  ISETP.GE.AND P1, PT, R0, 0x1, PT ;  /* 0x000000010000780c */ /* 0x002fda0003f26270 */
[----:B--2---:R-:W-:Y:S05]  /*2160*/  @!P1 BRA `(.L_x_34) ;  /* 0x00000000004c9947 */ /* 0x004fea0003800000 */
[----:B------:R-:W-:Y:S05]  /*2170*/  @!P0 BRA `(.L_x_35) ;  /* 0x0000000000048947 */ /* 0x000fea0003800000 */
[----:B------:R-:W-:Y:S01]  /*2180*/  BPT.TRAP 0x1 ;  /* 0x000000040000795c */ /* 0x000fe20000300000 */
.L_x_35:
[----:B------:R-:W-:Y:S01]  /*2190*/  ISETP.NE.AND P0, PT, R57, RZ, PT ;  /* 0x000000ff3900720c */ /* 0x000fe20003f05270 */
[----:B------:R-:W-:Y:S01]  /*21a0*/  BSSY B0, `(.L_x_36) ;  /* 0x000000d000007945 */ /* 0x000fe20003800000 */
[----:B------:R-:W-:-:S11]  /*21b0*/  ISETP.GT.U32.AND P1, PT, R16, 0x1, PT ;  /* 0x000000011000780c */ /* 0x000fd60003f24070 */
[----:B------:R-:W-:Y:S05]  /*21c0*/  @!P0 BRA `(.L_x_37) ;  /* 0x0000000000288947 */ /* 0x000fea0003800000 */
[----:B------:R-:W-:-:S04]  /*21d0*/  UIADD3 UR6, UR43, UR38, URZ ;  /* 0x000000262b067290 */ /* 0x000fc8000fffe03f */
[----:B------:R-:W-:-:S04]  /*21e0*/  USHF.R.U32.HI UR4, URZ, 0x1, UR6 ;  /* 0x000000013f047899 */ /* 0x000fc80008011606 */
[----:B------:R-:W-:-:S04]  /*21f0*/  UIMAD.WIDE.U32 UR4, UR4, -0x6db6db6d, URZ ;  /* 0x92492493040478a5 */ /* 0x000fc8000f8e003f */
[----:B------:R-:W-:-:S04]  /*2200*/  USHF.R.U32.HI UR4, URZ, 0x2, UR5 ;  /* 0x000000023f047899 */ /* 0x000fc80008011605 */
[----:B------:R-:W-:-:S04]  /*2210*/  UIMAD UR6, UR4, -0xe, UR6 ;  /* 0xfffffff2040678a4 */ /* 0x000fc8000f8e0206 */
[----:B------:R-:W-:-:S04]  /*2220*/  ULEA UR6, UR6, UR41, 0x3 ;  /* 0x0000002906067291 */ /* 0x000fc8000f8e183f */
[----:B------:R-:W-:-:S06]  /*2230*/  UIADD3 UR6, UR6, 0x70, URZ ;  /* 0x0000007006067890 */ /* 0x000fcc000fffe03f */
[----:B------:R-:W-:-:S05]  /*2240*/  IMAD.U32 R3, RZ, RZ, UR6 ;  /* 0x00000006ff037e24 */ /* 0x000fca000f8e00ff */
[----:B------:R-:W-:-:S04]  /*2250*/  PRMT R0, R56, 0x654, R3 ;  /* 0x0000065438007816 */ /* 0x000fc80000000003 */
[----:B------:R1:W-:Y:S03]  /*2260*/  SYNCS.ARRIVE.TRANS64.RED.A1T0 RZ, [R0+URZ], RZ ;  /* 0x000000ff00ff79a7 */ /* 0x0003e6000810043f */
.L_x_37:
[----:B------:R-:W-:Y:S05]  /*2270*/  BSYNC B0 ;  /* 0x0000000000007941 */ /* 0x000fea0003800000 */
.L_x_36:
[----:B------:R-:W-:Y:S05]  /*2280*/  @P1 BRA `(.L_x_34) ;  /* 0x0000000000041947 */ /* 0x000fea0003800000 */
[----:B------:R-:W-:Y:S01]  /*2290*/  BPT.TRAP 0x1 ;  /* 0x000000040000795c */ /* 0x000fe20000300000 */
.L_x_34:
[----:B-1----:R-:W-:Y:S01]  /*22a0*/  SHF.L.U32 R0, R69, 0x1f, RZ ;  /* 0x0000001f45007819 */ /* 0x002fe200000006ff */
[----:B------:R-:W-:Y:S01]  /*22b0*/  UIADD3 UR38, UR46, UR38, URZ ;  /* 0x000000262e267290 */ /* 0x000fe2000fffe03f */
[----:B------:R-:W1:Y:S01]  /*22c0*/  LDC R15, c[0x0][0x288] ;  /* 0x0000a200ff0f7b82 */ /* 0x000e620000000800 */
[----:B------:R-:W-:Y:S01]  /*22d0*/  UISETP.GE.U32.AND UP1, UPT, UR46, 0xe, UPT ;  /* 0x0000000e2e00788c */ /* 0x000fe2000bf26070 */
[----:B------:R-:W-:Y:S01]  /*22e0*/  IMAD.SHL.U32 R8, R62, 0x2, RZ ;  /* 0x000000023e087824 */ /* 0x000fe200078e00ff */
[----:B------:R-:W-:Y:S02]  /*22f0*/  UISETP.GT.U32.AND UP0, UPT, UR38, 0xd, UPT ;  /* 0x0000000d2600788c */ /* 0x000fe4000bf04070 */
[----:B------:R-:W-:Y:S02]  /*2300*/  USHF.R.U32.HI UR4, URZ, 0x1, UR38 ;  /* 0x000000013f047899 */ /* 0x000fe40008011626 */
[----:B------:R-:W-:Y:S01]  /*2310*/  UISETP.LT.U32.AND UP0, UPT, UR46, 0xe, UP0 ;  /* 0x0000000e2e00788c */ /* 0x000fe20008701070 */
[----:B------:R-:W2:Y:S01]  /*2320*/  SYNCS.PHASECHK.TRANS64.TRYWAIT P0, [R63+UR42+0x10], R0 ;  /* 0x000010003f0075a7 */ /* 0x000ea2000800016a */
[----:B------:R-:W-:Y:S01]  /*2330*/  UIMAD.WIDE.U32 UR4, UR4, -0x6db6db6d, URZ ;  /* 0x92492493040478a5 */ /* 0x000fe2000f8e003f */
[----:B------:R-:W-:Y:S01]  /*2340*/  SHF.R.S32.HI R9, RZ, 0x1f, R8 ;  /* 0x0000001fff097819 */ /* 0x000fe20000011408 */
[----:B------:R-:W-:-:S02]  /*2350*/  USEL UR6, URZ, 0x1, !UP0 ;  /* 0x000000013f067887 */ /* 0x000fc4000c000000 */
[----:B------:R-:W-:Y:S02]  /*2360*/  USHF.R.U32.HI UR4, URZ, 0x2, UR5 ;  /* 0x000000023f047899 */ /* 0x000fe40008011605 */
[----:B------:R-:W-:Y:S02]  /*2370*/  ULOP3.LUT UR39, UR39, UR6, URZ, 0x3c, !UPT ;  /* 0x0000000627277292 */ /* 0x000fe4000f8e3c3f */
[----:B------:R-:W-:Y:S02]  /*2380*/  UIMAD UR38, UR4, -0xe, UR38 ;  /* 0xfffffff2042678a4 */ /* 0x000fe4000f8e0226 */
[----:B------:R-:W-:Y:S01]  /*2390*/  @UP1 ULOP3.LUT UR39, UR39, 0x1, UR4, 0x78, !UPT ;  /* 0x0000000127271892 */ /* 0x000fe2000f8e7804 */
[----:B-12---:R-:W-:Y:S11]  /*23a0*/  @!P0 BRA `(.L_x_38) ;  /* 0x0000003800d08947 */ /* 0x006ff60003800000 */
.L_x_142:
[----:B-1----:R-:W-:Y:S01]  /*23b0*/  IMAD.SHL.U32 R0, R19, 0x40, RZ ;  /* 0x0000004013007824 */ /* 0x002fe200078e00ff */
[----:B------:R-:W-:Y:S01]  /*23c0*/  ULDC UR6, c[0x0][0x284] ;  /* 0x0000a10000067ab9 */ /* 0x000fe20000000800 */
[----:B------:R-:W-:Y:S01]  /*23d0*/  IMAD.SHL.U32 R22, R22, 0x40, RZ ;  /* 0x0000004016167824 */ /* 0x000fe200078e00ff */
[----:B------:R-:W-:Y:S01]  /*23e0*/  SHF.R.S32.HI R71, RZ, 0x1f, R2 ;  /* 0x0000001fff477819 */ /* 0x000fe20000011402 */
[----:B------:R-:W-:Y:S01]  /*23f0*/  ULDC.64 UR4, c[0x0][0x5d0] ;  /* 0x0001740000047ab9 */ /* 0x000fe20000000a00 */
[----:B------:R-:W-:Y:S01]  /*2400*/  ISETP.GE.AND P0, PT, R0, UR6, PT ;  /* 0x0000000600007c0c */ /* 0x000fe2000bf06270 */
[----:B------:R-:W-:Y:S01]  /*2410*/  IMAD.WIDE.U32 R4, R2, UR4, R8 ;  /* 0x0000000402047c25 */ /* 0x000fe2000f8e0008 */
[----:B------:R-:W-:Y:S02]  /*2420*/  SHF.R.S32.HI R70, RZ, 0x1f, R22 ;  /* 0x0000001fff467819 */ /* 0x000fe40000011416 */
[C---:B------:R-:W-:Y:S01]  /*2430*/  ISETP.GE.OR P0, PT, R22.reuse, R15, P0 ;  /* 0x0000000f1600720c */ /* 0x040fe20000706670 */
[----:B------:R-:W-:Y:S01]  /*2440*/  IMAD R3, R71, UR4, RZ ;  /* 0x0000000447037c24 */ /* 0x000fe2000f8e02ff */
[----:B------:R-:W-:-:S03]  /*2450*/  IADD3 R4, P1, R22, R4, RZ ;  /* 0x0000000416047210 */ /* 0x000fc60007f3e0ff */
[----:B------:R-:W-:-:S05]  /*2460*/  IMAD R3, R2, UR5, R3 ;  /* 0x0000000502037c24 */ /* 0x000fca000f8e0203 */
[----:B------:R-:W-:-:S03]  /*2470*/  IADD3.X R5, R70, R5, R3, P1, !PT ;  /* 0x0000000546057210 */ /* 0x000fc60000ffe403 */
[----:B------:R-:W-:Y:S05]  /*2480*/  @P0 BRA `(.L_x_39) ;  /* 0x0000001c00200947 */ /* 0x000fea0003800000 */
[----:B------:R-:W1:Y:S01]  /*2490*/  LDC.64 R10, c[0x0][0x5c8] ;  /* 0x00017200ff0a7b82 */ /* 0x000e620000000a00 */
[----:B0-----:R-:W-:Y:S01]  /*24a0*/  IMAD.WIDE R12, R19, 0x40, R60 ;  /* 0x00000040130c7825 */ /* 0x001fe200078e023c */
[----:B------:R-:W-:Y:S01]  /*24b0*/  ULDC.64 UR4, c[0x0][0x5c0] ;  /* 0x0001700000047ab9 */ /* 0x000fe20000000a00 */
[----:B------:R-:W-:Y:S02]  /*24c0*/  BSSY B0, `(.L_x_39) ;  /* 0x00001c4000007945 */ /* 0x000fe40003800000 */
[----:B------:R-:W-:Y:S02]  /*24d0*/  IMAD.IADD R72, R67, 0x1, -R0 ;  /* 0x0000000143487824 */ /* 0x000fe400078e0a00 */
[-C--:B-1----:R-:W-:Y:S02]  /*24e0*/  IMAD R3, R13, R10.reuse, RZ ;  /* 0x0000000a0d037224 */ /* 0x082fe400078e02ff */
[----:B------:R-:W-:-:S04]  /*24f0*/  IMAD.WIDE.U32 R4, R12, R10, R4 ;  /* 0x0000000a0c047225 */ /* 0x000fc800078e0004 */
[----:B------:R-:W-:Y:S01]  /*2500*/  IMAD R3, R12, R11, R3 ;  /* 0x0000000b0c037224 */ /* 0x000fe200078e0203 */
[----:B------:R-:W-:-:S03]  /*2510*/  IADD3 R6, P0, R4, UR4, RZ ;  /* 0x0000000404067c10 */ /* 0x000fc6000ff1e0ff */
[----:B------:R-:W-:Y:S01]  /*2520*/  IMAD.IADD R3, R5, 0x1, R3 ;  /* 0x0000000105037824 */ /* 0x000fe200078e0203 */
[----:B------:R-:W-:-:S04]  /*2530*/  LEA R4, P1, R10, R6, 0x3 ;  /* 0x000000060a047211 */ /* 0x000fc800078218ff */
[----:B------:R-:W-:Y:S01]  /*2540*/  IADD3.X R7, R3, UR5, RZ, P0, !PT ;  /* 0x0000000503077c10 */ /* 0x000fe200087fe4ff */
[----:B------:R-:W-:Y:S01]  /*2550*/  IMAD R3, R62, -0x2, R15 ;  /* 0xfffffffe3e037824 */ /* 0x000fe200078e020f */
[----:B-----5:R-:W-:Y:S02]  /*2560*/  ISETP.NE.AND P0, PT, R59, RZ, PT ;  /* 0x000000ff3b00720c */ /* 0x020fe40003f05270 */
[----:B------:R-:W-:Y:S01]  /*2570*/  LEA.HI.X R5, R10, R7, R11, 0x3, P1 ;  /* 0x000000070a057211 */ /* 0x000fe200008f1c0b */
[----:B------:R-:W-:-:S10]  /*2580*/  IMAD.IADD R73, R3, 0x1, -R22 ;  /* 0x0000000103497824 */ /* 0x000fd400078e0a16 */
[----:B------:R-:W-:Y:S05]  /*2590*/  @!P0 BRA `(.L_x_40) ;  /* 0x0000001400188947 */ /* 0x000fea0003800000 */
[----:B------:R-:W0:Y:S01]  /*25a0*/  LDC.64 R14, c[0x0][0x5b0] ;  /* 0x00016c00ff0e7b82 */ /* 0x000e220000000a00 */
[----:B------:R-:W-:Y:S01]  /*25b0*/  ULDC.64 UR4, c[0x0][0x5b8] ;  /* 0x00016e0000047ab9 */ /* 0x000fe20000000a00 */
[----:B------:R-:W-:Y:S01]  /*25c0*/  ISETP.GE.AND P3, PT, R73, 0x1, PT ;  /* 0x000000014900780c */ /* 0x000fe20003f66270 */
[----:B------:R-:W-:Y:S01]  /*25d0*/  IMAD.WIDE.U32 R8, R2, UR4, R8 ;  /* 0x0000000402087c25 */ /* 0x000fe2000f8e0008 */
[----:B------:R-:W-:Y:S02]  /*25e0*/  BSSY B1, `(.L_x_41) ;  /* 0x000000e000017945 */ /* 0x000fe40003800000 */
[----:B------:R-:W-:Y:S01]  /*25f0*/  ISETP.LT.OR P1, PT, R72, 0x1, !P3 ;  /* 0x000000014800780c */ /* 0x000fe20005f21670 */
[----:B------:R-:W-:Y:S01]  /*2600*/  IMAD R3, R71, UR4, RZ ;  /* 0x0000000447037c24 */ /* 0x000fe2000f8e02ff */
[----:B------:R-:W1:Y:S01]  /*2610*/  LDC.64 R20, c[0x0][0x5a8] ;  /* 0x00016a00ff147b82 */ /* 0x000e620000000a00 */
[----:B------:R-:W-:Y:S02]  /*2620*/  IADD3 R10, P0, R22, R8, RZ ;  /* 0x00000008160a7210 */ /* 0x000fe40007f1e0ff */
[----:B------:R-:W-:-:S05]  /*2630*/  IMAD R3, R2, UR5, R3 ;  /* 0x0000000502037c24 */ /* 0x000fca000f8e0203 */
[----:B------:R-:W-:Y:S01]  /*2640*/  IADD3.X R11, R70, R9, R3, P0, !PT ;  /* 0x00000009460b7210 */ /* 0x000fe200007fe403 */
[-C--:B0-----:R-:W-:Y:S02]  /*2650*/  IMAD R0, R13, R14.reuse, RZ ;  /* 0x0000000e0d007224 */ /* 0x081fe400078e02ff */
[----:B------:R-:W-:-:S04]  /*2660*/  IMAD.WIDE.U32 R2, R12, R14, R10 ;  /* 0x0000000e0c027225 */ /* 0x000fc800078e000a */
[----:B------:R-:W-:Y:S01]  /*2670*/  IMAD R19, R12, R15, R0 ;  /* 0x0000000f0c137224 */ /* 0x000fe200078e0200 */
[----:B-1----:R-:W-:-:S04]  /*2680*/  IADD3 R2, P0, R2, R20, RZ ;  /* 0x0000001402027210 */ /* 0x002fc80007f1e0ff */
[----:B------:R-:W-:Y:S01]  /*2690*/  IADD3.X R3, R21, R3, R19, P0, !PT ;  /* 0x0000000315037210 */ /* 0x000fe200007fe413 */
[----:B------:R-:W-:Y:S08]  /*26a0*/  @P1 BRA `(.L_x_42) ;  /* 0x0000000000041947 */ /* 0x000ff00003800000 */
[----:B------:R0:W5:Y:S02]  /*26b0*/  LDG.E.U8 R68, desc[UR36][R2.64] ;  /* 0x0000002402447981 */ /* 0x000164000c1e1100 */
.L_x_42:
[----:B------:R-:W-:Y:S05]  /*26c0*/  BSYNC B1 ;  /* 0x0000000000017941 */ /* 0x000fea0003800000 */
.L_x_41:
[----:B-----5:R-:W-:Y:S01]  /*26d0*/  LOP3.LUT R0, R68, 0xffff, RZ, 0xc0, !PT ;  /* 0x0000ffff44007812 */ /* 0x020fe200078ec0ff */
[C---:B------:R-:W-:Y:S01]  /*26e0*/  IMAD.SHL.U32 R8, R14.reuse, 0x8, RZ ;  /* 0x000000080e087824 */ /* 0x040fe200078e00ff */
[----:B------:R-:W-:Y:S01]  /*26f0*/  SHF.L.U64.HI R9, R14, 0x3, R15 ;  /* 0x000000030e097819 */ /* 0x000fe2000001020f */
[----:B------:R-:W-:Y:S01]  /*2700*/  BSSY B1, `(.L_x_43) ;  /* 0x000000e000017945 */ /* 0x000fe20003800000 */
[----:B------:R-:W-:Y:S02]  /*2710*/  PRMT R0, R0, 0x8880, RZ ;  /* 0x0000888000007816 */ /* 0x000fe400000000ff */
[----:B------:R-:W-:Y:S01]  /*2720*/  ISETP.GE.AND P2, PT, R73, 0x2, PT ;  /* 0x000000024900780c */ /* 0x000fe20003f46270 */
[----:B------:R-:W-:-:S03]  /*2730*/  IMAD.WIDE.U32 R8, R12, R14, R8 ;  /* 0x0000000e0c087225 */ /* 0x000fc600078e0008 */
[----:B------:R-:W-:Y:S01]  /*2740*/  ISETP.LT.OR P0, PT, R72, 0x1, !P2 ;  /* 0x000000014800780c */ /* 0x000fe20005701670 */
[----:B------:R-:W-:Y:S01]  /*2750*/  IMAD R13, R0, R59, RZ ;  /* 0x0000003b000d7224 */ /* 0x000fe200078e02ff */
[----:B------:R-:W-:Y:S01]  /*2760*/  IADD3 R8, P4, P5, R10, R20, R8 ;  /* 0x000000140a087210 */ /* 0x000fe20007d9e008 */
[----:B------:R-:W-:Y:S02]  /*2770*/  IMAD.IADD R12, R19, 0x1, R9 ;  /* 0x00000001130c7824 */ /* 0x000fe400078e0209 */
[----:B------:R-:W-:-:S05]  /*2780*/  @!P1 IMAD R15, R24, R58, R13 ;  /* 0x0000003a180f9224 */ /* 0x000fca00078e020d */
[----:B------:R1:W-:Y:S03]  /*2790*/  @!P1 STG.E.U8 desc[UR36][R6.64], R15 ;  /* 0x0000000f06009986 */ /* 0x0003e6000c101124 */
[----:B------:R-:W-:Y:S05]  /*27a0*/  @P0 BRA `(.L_x_44) ;  /* 0x00000000000c0947 */ /* 0x000fea0003800000 */
[----:B------:R-:W2:Y:S02]  /*27b0*/  LDG.E.U8 R68, desc[UR36][R2.64+0x1] ;  /* 0x0000012402447981 */ /* 0x000ea4000c1e1100 */
[----:B--2---:R-:W-:-:S05]  /*27c0*/  PRMT R0, R68, 0x8880, RZ ;  /* 0x0000888044007816 */ /* 0x004fca00000000ff */
[----:B------:R-:W-:-:S07]  /*27d0*/  IMAD R13, R0, R59, RZ ;  /* 0x0000003b000d7224 */ /* 0x000fce00078e02ff */
.L_x_44:
[----:B------:R-:W-:Y:S05]  /*27e0*/  BSYNC B1 ;  /* 0x0000000000017941 */ /* 0x000fea0003800000 */
.L_x_43:
[C---:B------:R-:W-:Y:S01]  /*27f0*/  ISETP.LT.OR P3, PT, R72.reuse, 0x9, !P3 ;  /* 0x000000094800780c */ /* 0x040fe20005f61670 */
[----:B------:R-:W-:Y:S01]  /*2800*/  @!P0 IMAD R25, R25, R58, R13 ;  /* 0x0000003a19198224 */ /* 0x000fe200078e020d */
[----:B------:R-:W-:Y:S01]  /*2810*/  ISETP.GE.AND P1, PT, R73, 0x9, PT ;  /* 0x000000094900780c */ /* 0x000fe20003f26270 */
[----:B------:R-:W-:Y:S01]  /*2820*/  BSSY B1, `(.L_x_45) ;  /* 0x000000b000017945 */ /* 0x000fe20003800000 */
[----:B------:R-:W-:Y:S02]  /*2830*/  IADD3.X R9, R11, R21, R12, P4, P5 ;  /* 0x000000150b097210 */ /* 0x000fe400027ea40c */
[----:B------:R2:W-:Y:S01]  /*2840*/  @!P0 STG.E.U8 desc[UR36][R6.64+0x1], R25 ;  /* 0x0000011906008986 */ /* 0x0005e2000c101124 */
[----:B------:R-:W-:Y:S02]  /*2850*/  ISETP.GE.AND P0, PT, R73, 0xa, PT ;  /* 0x0000000a4900780c */ /* 0x000fe40003f06270 */
[C---:B------:R-:W-:Y:S02]  /*2860*/  ISETP.LT.OR P2, PT, R72.reuse, 0x9, !P2 ;  /* 0x000000094800780c */ /* 0x040fe40005741670 */
[----:B------:R-:W-:-:S02]  /*2870*/  ISETP.LT.OR P5, PT, R72, 0x1, !P1 ;  /* 0x000000014800780c */ /* 0x000fc40004fa1670 */
[----:B------:R-:W-:Y:S01]  /*2880*/  ISETP.LT.OR P4, PT, R72, 0x1, !P0 ;  /* 0x000000014800780c */ /* 0x000fe20004781670 */
[----:B------:R-:W-:-:S12]  /*2890*/  @P3 BRA `(.L_x_46) ;  /* 0x00000000000c3947 */ /* 0x000fd80003800000 */
[----:B------:R-:W3:Y:S02]  /*28a0*/  LDG.E.U8 R68, desc[UR36][R8.64] ;  /* 0x0000002408447981 */ /* 0x000ee4000c1e1100 */
[----:B---3--:R-:W-:-:S05]  /*28b0*/  PRMT R0, R68, 0x8880, RZ ;  /* 0x0000888044007816 */ /* 0x008fca00000000ff */
[----:B------:R-:W-:-:S07]  /*28c0*/  IMAD R13, R0, R59, RZ ;  /* 0x0000003b000d7224 */ /* 0x000fce00078e02ff */
.L_x_46:
[----:B------:R-:W-:Y:S05]  /*28d0*/  BSYNC B1 ;  /* 0x0000000000017941 */ /* 0x000fea0003800000 */
.L_x_45:
[----:B------:R-:W-:Y:S01]  /*28e0*/  @!P3 IMAD R11, R26, R58, R13 ;  /* 0x0000003a1a0bb224 */ /* 0x000fe200078e020d */
[----:B------:R-:W-:Y:S04]  /*28f0*/  BSSY B1, `(.L_x_47) ;  /* 0x0000006000017945 */ /* 0x000fe80003800000 */
[----:B------:R3:W-:Y:S01]  /*2900*/  @!P3 STG.E.U8 desc[UR36][R4.64], R11 ;  /* 0x0000000b0400b986 */ /* 0x0007e2000c101124 */
[----:B------:R-:W-:Y:S05]  /*2910*/  @P2 BRA `(.L_x_48) ;  /* 0x00000000000c2947 */ /* 0x000fea0003800000 */
[----:B------:R-:W4:Y:S02]  /*2920*/  LDG.E.U8 R68, desc[UR36][R8.64+0x1] ;  /* 0x0000012408447981 */ /* 0x000f24000c1e1100 */
[----:B----4-:R-:W-:-:S05]  /*2930*/  PRMT R0, R68, 0x8880, RZ ;  /* 0x0000888044007816 */ /* 0x010fca00000000ff */
[----:B------:R-:W-:-:S07]  /*2940*/  IMAD R13, R0, R59, RZ ;  /* 0x0000003b000d7224 */ /* 0x000fce00078e02ff */
.L_x_48:
[----:B------:R-:W-:Y:S05]  /*2950*/  BSYNC B1 ;  /* 0x0000000000017941 */ /* 0x000fea0003800000 */
.L_x_47:
[----:B------:R-:W-:Y:S01]  /*2960*/  @!P2 IMAD R27, R27, R58, R13 ;  /* 0x0000003a1b1ba224 */ /* 0x000fe200078e020d */
[----:B------:R-:W-:Y:S04]  /*2970*/  BSSY B1, `(.L_x_49) ;  /* 0x0000006000017945 */ /* 0x000fe80003800000 */
[----:B------:R4:W-:Y:S01]  /*2980*/  @!P2 STG.E.U8 desc[UR36][R4.64+0x1], R27 ;  /* 0x0000011b0400a986 */ /* 0x0009e2000c101124 */
[----:B------:R-:W-:Y:S05]  /*2990*/  @P5 BRA `(.L_x_50) ;  /* 0x00000000000c5947 */ /* 0x000fea0003800000 */
[----:B------:R-:W5:Y:S02]  /*29a0*/  LDG.E.U8 R68, desc[UR36][R2.64+0x8] ;  /* 0x0000082402447981 */ /* 0x000f64000c1e1100 */
[----:B-----5:R-:W-:-:S05]  /*29b0*/  PRMT R0, R68, 0x8880, RZ ;  /* 0x0000888044007816 */ /* 0x020fca00000000ff */
[----:B------:R-:W-:-:S07]  /*29c0*/  IMAD R13, R0, R59, RZ ;  /* 0x0000003b000d7224 */ /* 0x000fce00078e02ff */
.L_x_50:
[----:B------:R-:W-:Y:S05]  /*29d0*/  BSYNC B1 ;  /* 0x0000000000017941 */ /* 0x000fea0003800000 */
.L_x_49:
[----:B---3--:R-:W-:Y:S01]  /*29e0*/  @!P5 IMAD R11, R28, R58, R13 ;  /* 0x0000003a1c0bd224 */ /* 0x008fe200078e020d */
[----:B------:R-:W-:Y:S04]  /*29f0*/  BSSY B1, `(.L_x_51) ;  /* 0x0000006000017945 */ /* 0x000fe80003800000 */
[----:B------:R3:W-:Y:S01]  /*2a00*/  @!P5 STG.E.U8 desc[UR36][R6.64+0x8], R11 ;  /* 0x0000080b0600d986 */ /* 0x0007e2000c101124 */
[----:B------:R-:W-:Y:S05]  /*2a10*/  @P4 BRA `(.L_x_52) ;  /* 0x00000000000c4947 */ /* 0x000fea0003800000 */
[----:B------:R-:W5:Y:S02]  /*2a20*/  LDG.E.U8 R68, desc[UR36][R2.64+0x9] ;  /* 0x0000092402447981 */ /* 0x000f64000c1e1100 */
[----:B-----5:R-:W-:-:S05]  /*2a30*/  PRMT R0, R68, 0x8880, RZ ;  /* 0x0000888044007816 */ /* 0x020fca00000000ff */
[----:B------:R-:W-:-:S07]  /*2a40*/  IMAD R13, R0, R59, RZ ;  /* 0x0000003b000d7224 */ /* 0x000fce00078e02ff */
.L_x_52:
[----:B------:R-:W-:Y:S05]  /*2a50*/  BSYNC B1 ;  /* 0x0000000000017941 */ /* 0x000fea0003800000 */
.L_x_51:
[C---:B------:R-:W-:Y:S01]  /*2a60*/  ISETP.LT.OR P1, PT, R72.reuse, 0x9, !P1 ;  /* 0x000000094800780c */ /* 0x040fe20004f21670 */
[----:B------:R-:W-:Y:S01]  /*2a70*/  @!P4 IMAD R29, R29, R58, R13 ;  /* 0x0000003a1d1dc224 */ /* 0x000fe200078e020d */
[C---:B------:R-:W-:Y:S01]  /*2a80*/  ISETP.GE.AND P3, PT, R73.reuse, 0x11, PT ;  /* 0x000000114900780c */ /* 0x040fe20003f66270 */
[----:B------:R-:W-:Y:S01]  /*2a90*/  BSSY B1, `(.L_x_53) ;  /* 0x000000a000017945 */ /* 0x000fe20003800000 */
[----:B------:R-:W-:Y:S02]  /*2aa0*/  ISETP.GE.AND P2, PT, R73, 0x12, PT ;  /* 0x000000124900780c */ /* 0x000fe40003f46270 */
[----:B------:R0:W-:Y:S01]  /*2ab0*/  @!P4 STG.E.U8 desc[UR36][R6.64+0x9], R29 ;  /* 0x0000091d0600c986 */ /* 0x0001e2000c101124 */
[C---:B------:R-:W-:Y:S02]  /*2ac0*/  ISETP.LT.OR P0, PT, R72.reuse, 0x9, !P0 ;  /* 0x000000094800780c */ /* 0x040fe40004701670 */
[C---:B------:R-:W-:Y:S02]  /*2ad0*/  ISETP.LT.OR P5, PT, R72.reuse, 0x1, !P3 ;  /* 0x000000014800780c */ /* 0x040fe40005fa1670 */
[----:B------:R-:W-:-:S02]  /*2ae0*/  ISETP.LT.OR P4, PT, R72, 0x1, !P2 ;  /* 0x000000014800780c */ /* 0x000fc40005781670 */
[----:B------:R-:W-:Y:S11]  /*2af0*/  @P1 BRA `(.L_x_54) ;  /* 0x00000000000c1947 */ /* 0x000ff60003800000 */
[----:B------:R-:W5:Y:S02]  /*2b00*/  LDG.E.U8 R68, desc[UR36][R8.64+0x8] ;  /* 0x0000082408447981 */ /* 0x000f64000c1e1100 */
[----:B-----5:R-:W-:-:S05]  /*2b10*/  PRMT R0, R68, 0x8880, RZ ;  /* 0x0000888044007816 */ /* 0x020fca00000000ff */
[----:B------:R-:W-:-:S07]  /*2b20*/  IMAD R13, R0, R59, RZ ;  /* 0x0000003b000d7224 */ /* 0x000fce00078e02ff */
.L_x_54:
[----:B------:R-:W-:Y:S05]  /*2b30*/  BSYNC B1 ;  /* 0x0000000000017941 */ /* 0x000fea0003800000 */
.L_x_53:
[----:B---3--:R-:W-:Y:S01]  /*2b40*/  @!P1 IMAD R11, R30, R58, R13 ;  /* 0x0000003a1e0b9224 */ /* 0x008fe200078e020d */
[----:B------:R-:W-:Y:S04]  /*2b50*/  BSSY B1, `(.L_x_55) ;  /* 0x0000006000017945 */ /* 0x000fe80003800000 */
[----:B------:R3:W-:Y:S01]  /*2b60*/  @!P1 STG.E.U8 desc[UR36][R4.64+0x8], R11 ;  /* 0x0000080b04009986 */ /* 0x0007e2000c101124 */
[----:B------:R-:W-:Y:S05]  /*2b70*/  @P0 BRA `(.L_x_56) ;  /* 0x00000000000c0947 */ /* 0x000fea0003800000 */
[----:B------:R-:W5:Y:S02]  /*2b80*/  LDG.E.U8 R68, desc[UR36][R8.64+0x9] ;  /* 0x0000092408447981 */ /* 0x000f64000c1e1100 */
[----:B-----5:R-:W-:-:S05]  /*2b90*/  PRMT R0, R68, 0x8880, RZ ;  /* 0x0000888044007816 */ /* 0x020fca00000000ff */
[----:B------:R-:W-:-:S07]  /*2ba0*/  IMAD R13, R0, R59, RZ ;  /* 0x0000003b000d7224 */ /* 0x000fce00078e02ff */
.L_x_56:
[----:B------:R-:W-:Y:S05]  /*2bb0*/  BSYNC B1 ;  /* 0x0000000000017941 */ /* 0x000fea0003800000 */
.L_x_55:
[----:B------:R-:W-:Y:S01]  /*2bc0*/  @!P0 IMAD R31, R31, R58, R13 ;  /* 0x0000003a1f1f8224 */ /* 0x000fe200078e020d */
[----:B------:R-:W-:Y:S04]  /*2bd0*/  BSSY B1, `(.L_x_57) ;  /* 0x0000006000017945 */ /* 0x000fe80003800000 */
[----:B------:R0:W-:Y:S01]  /*2be0*/  @!P0 STG.E.U8 desc[UR36][R4.64+0x9], R31 ;  /* 0x0000091f04008986 */ /* 0x0001e2000c101124 */
[----:B------:R-:W-:Y:S05]  /*2bf0*/  @P5 BRA `(.L_x_58) ;  /* 0x00000000000c5947 */ /* 0x000fea0003800000 */
[----:B------:R-:W5:Y:S02]  /*2c00*/  LDG.E.U8 R68, desc[UR36][R2.64+0x10] ;  /* 0x0000102402447981 */ /* 0x000f64000c1e1100 */
[----:B-----5:R-:W-:-:S05]  /*2c10*/  PRMT R0, R68, 0x8880, RZ ;  /* 0x0000888044007816 */ /* 0x020fca00000000ff */
[----:B------:R-:W-:-:S07]  /*2c20*/  IMAD R13, R0, R59, RZ ;  /* 0x0000003b000d7224 */ /* 0x000fce00078e02ff */
.L_x_58:
[----:B------:R-:W-:Y:S05]  /*2c30*/  BSYNC B1 ;  /* 0x0000000000017941 */ /* 0x000fea0003800000 */
.L_x_57:
[----:B---3--:R-:W-:Y:S01]  /*2c40*/  @!P5 IMAD R11, R32, R58, R13 ;  /* 0x0000003a200bd224 */ /* 0x008fe200078e020d */
[----:B------:R-:W-:Y:S04]  /*2c50*/  BSSY B1, `(.L_x_59) ;  /* 0x0000006000017945 */ /* 0x000fe80003800000 */
[----:B------:R3:W-:Y:S01]  /*2c60*/  @!P5 STG.E.U8 desc[UR36][R6.64+0x10], R11 ;  /* 0x0000100b0600d986 */ /* 0x0007e2000c101124 */
[----:B------:R-:W-:Y:S05]  /*2c70*/  @P4 BRA `(.L_x_60) ;  /* 0x00000000000c4947 */ /* 0x000fea0003800000 */
[----:B------:R-:W5:Y:S02]  /*2c80*/  LDG.E.U8 R68, desc[UR36][R2.64+0x11] ;  /* 0x0000112402447981 */ /* 0x000f64000c1e1100 */
[----:B-----5:R-:W-:-:S05]  /*2c90*/  PRMT R0, R68, 0x8880, RZ ;  /* 0x0000888044007816 */ /* 0x020fca00000000ff */
[----:B------:R-:W-:-:S07]  /*2ca0*/  IMAD R13, R0, R59, RZ ;  /* 0x0000003b000d7224 */ /* 0x000fce00078e02ff */
.L_x_60:
[----:B------:R-:W-:Y:S05]  /*2cb0*/  BSYNC B1 ;  /* 0x0000000000017941 */ /* 0x000fea0003800000 */
.L_x_59:
        /* <DEDUP_REMOVED lines=13> */
.L_x_62:
[----:B------:R-:W-:Y:S05]  /*2d90*/  BSYNC B1 ;  /* 0x0000000000017941 */ /* 0x000fea0003800000 */
.L_x_61:
[----:B---3--:R-:W-:Y:S01]  /*2da0*/  @!P3 IMAD R11, R34, R58, R13 ;  /* 0x0000003a220bb224 */ /* 0x008fe200078e020d */
[----:B------:R-:W-:Y:S04]  /*2db0*/  BSSY B1, `(.L_x_63) ;  /* 0x0000006000017945 */ /* 0x000fe80003800000 */
[----:B------:R3:W-:Y:S01]  /*2dc0*/  @!P3 STG.E.U8 desc[UR36][R4.64+0x10], R11 ;  /* 0x0000100b0400b986 */ /* 0x0007e2000c101124 */
[----:B------:R-:W-:Y:S05]  /*2dd0*/  @P2 BRA `(.L_x_64) ;  /* 0x00000000000c2947 */ /* 0x000fea0003800000 */
[----:B------:R-:W5:Y:S02]  /*2de0*/  LDG.E.U8 R68, desc[UR36][R8.64+0x11] ;  /* 0x0000112408447981 */ /* 0x000f64000c1e1100 */
[----:B-----5:R-:W-:-:S05]  /*2df0*/  PRMT R0, R68, 0x8880, RZ ;  /* 0x0000888044007816 */ /* 0x020fca00000000ff */
[----:B------:R-:W-:-:S07]  /*2e00*/  IMAD R13, R0, R59, RZ ;  /* 0x0000003b000d7224 */ /* 0x000fce00078e02ff */
.L_x_64:
[----:B------:R-:W-:Y:S05]  /*2e10*/  BSYNC B1 ;  /* 0x0000000000017941 */ /* 0x000fea0003800000 */
.L_x_63:
[----:B------:R-:W-:Y:S01]  /*2e20*/  @!P2 IMAD R35, R35, R58, R13 ;  /* 0x0000003a2323a224 */ /* 0x000fe200078e020d */
[----:B------:R-:W-:Y:S04]  /*2e30*/  BSSY B1, `(.L_x_65) ;  /* 0x0000006000017945 */ /* 0x000fe80003800000 */
[----:B------:R0:W-:Y:S01]  /*2e40*/  @!P2 STG.E.U8 desc[UR36][R4.64+0x11], R35 ;  /* 0x000011230400a986 */ /* 0x0001e2000c101124 */
[----:B------:R-:W-:Y:S05]  /*2e50*/  @P5 BRA `(.L_x_66) ;  /* 0x00000000000c5947 */ /* 0x000fea0003800000 */
[----:B------:R-:W5:Y:S02]  /*2e60*/  LDG.E.U8 R68, desc[UR36][R2.64+0x18] ;  /* 0x0000182402447981 */ /* 0x000f64000c1e1100 */
[----:B-----5:R-:W-:-:S05]  /*2e70*/  PRMT R0, R68, 0x8880, RZ ;  /* 0x0000888044007816 */ /* 0x020fca00000000ff */
[----:B------:R-:W-:-:S07]  /*2e80*/  IMAD R13, R0, R59, RZ ;  /* 0x0000003b000d7224 */ /* 0x000fce00078e02ff */
.L_x_66:
[----:B------:R-:W-:Y:S05]  /*2e90*/  BSYNC B1 ;  /* 0x0000000000017941 */ /* 0x000fea0003800000 */
.L_x_65:
[----:B---3--:R-:W-:Y:S01]  /*2ea0*/  @!P5 IMAD R11, R36, R58, R13 ;  /* 0x0000003a240bd224 */ /* 0x008fe200078e020d */
[----:B------:R-:W-:Y:S04]  /*2eb0*/  BSSY B1, `(.L_x_67) ;  /* 0x0000006000017945 */ /* 0x000fe80003800000 */
[----:B------:R3:W-:Y:S01]  /*2ec0*/  @!P5 STG.E.U8 desc[UR36][R6.64+0x18], R11 ;  /* 0x0000180b0600d986 */ /* 0x0007e2000c101124 */
[----:B------:R-:W-:Y:S05]  /*2ed0*/  @P4 BRA `(.L_x_68) ;  /* 0x00000000000c4947 */ /* 0x000fea0003800000 */
[----:B------:R-:W5:Y:S02]  /*2ee0*/  LDG.E.U8 R68, desc[UR36][R2.64+0x19] ;  /* 0x0000192402447981 */ /* 0x000f64000c1e1100 */
[----:B-----5:R-:W-:-:S05]  /*2ef0*/  PRMT R0, R68, 0x8880, RZ ;  /* 0x0000888044007816 */ /* 0x020fca00000000ff */
[----:B------:R-:W-:-:S07]  /*2f00*/  IMAD R13, R0, R59, RZ ;  /* 0x0000003b000d7224 */ /* 0x000fce00078e02ff */
.L_x_68:
[----:B------:R-:W-:Y:S05]  /*2f10*/  BSYNC B1 ;  /* 0x0000000000017941 */ /* 0x000fea0003800000 */
.L_x_67:
        /* <DEDUP_REMOVED lines=13> */
.L_x_70:
[----:B------:R-:W-:Y:S05]  /*2ff0*/  BSYNC B1 ;  /* 0x0000000000017941 */ /* 0x000fea0003800000 */
.L_x_69:
[----:B---3--:R-:W-:Y:S01]  /*3000*/  @!P1 IMAD R11, R38, R58, R13 ;  /* 0x0000003a260b9224 */ /* 0x008fe200078e020d */
[----:B------:R-:W-:Y:S04]  /*3010*/  BSSY B1, `(.L_x_71) ;  /* 0x0000006000017945 */ /* 0x000fe80003800000 */
[----:B------:R3:W-:Y:S01]  /*3020*/  @!P1 STG.E.U8 desc[UR36][R4.64+0x18], R11 ;  /* 0x0000180b04009986 */ /* 0x0007e2000c101124 */
[----:B------:R-:W-:Y:S05]  /*3030*/  @P4 BRA `(.L_x_72) ;  /* 0x00000000000c4947 */ /* 0x000fea0003800000 */
[----:B------:R-:W5:Y:S02]  /*3040*/  LDG.E.U8 R68, desc[UR36][R8.64+0x19] ;  /* 0x0000192408447981 */ /* 0x000f64000c1e1100 */
[----:B-----5:R-:W-:-:S05]  /*3050*/  PRMT R0, R68, 0x8880, RZ ;  /* 0x0000888044007816 */ /* 0x020fca00000000ff */
[----:B------:R-:W-:-:S07]  /*3060*/  IMAD R13, R0, R59, RZ ;  /* 0x0000003b000d7224 */ /* 0x000fce00078e02ff */
.L_x_72:
[----:B------:R-:W-:Y:S05]  /*3070*/  BSYNC B1 ;  /* 0x0000000000017941 */ /* 0x000fea0003800000 */
.L_x_71:
[----:B------:R-:W-:Y:S01]  /*3080*/  @!P4 IMAD R39, R39, R58, R13 ;  /* 0x0000003a2727c224 */ /* 0x000fe200078e020d */
[----:B------:R-:W-:Y:S04]  /*3090*/  BSSY B1, `(.L_x_73) ;  /* 0x0000006000017945 */ /* 0x000fe80003800000 */
[----:B------:R0:W-:Y:S01]  /*30a0*/  @!P4 STG.E.U8 desc[UR36][R4.64+0x19], R39 ;  /* 0x000019270400c986 */ /* 0x0001e2000c101124 */
[----:B------:R-:W-:Y:S05]  /*30b0*/  @P5 BRA `(.L_x_74) ;  /* 0x00000000000c5947 */ /* 0x000fea0003800000 */
[----:B------:R-:W5:Y:S02]  /*30c0*/  LDG.E.U8 R68, desc[UR36][R2.64+0x20] ;  /* 0x0000202402447981 */ /* 0x000f64000c1e1100 */
[----:B-----5:R-:W-:-:S05]  /*30d0*/  PRMT R0, R68, 0x8880, RZ ;  /* 0x0000888044007816 */ /* 0x020fca00000000ff */
[----:B------:R-:W-:-:S07]  /*30e0*/  IMAD R13, R0, R59, RZ ;  /* 0x0000003b000d7224 */ /* 0x000fce00078e02ff */
.L_x_74:
[----:B------:R-:W-:Y:S05]  /*30f0*/  BSYNC B1 ;  /* 0x0000000000017941 */ /* 0x000fea0003800000 */
.L_x_73:
[----:B---3--:R-:W-:Y:S01]  /*3100*/  @!P5 IMAD R11, R40, R58, R13 ;  /* 0x0000003a280bd224 */ /* 0x008fe200078e020d */
[----:B------:R-:W-:Y:S04]  /*3110*/  BSSY B1, `(.L_x_75) ;  /* 0x0000006000017945 */ /* 0x000fe80003800000 */
[----:B------:R3:W-:Y:S01]  /*3120*/  @!P5 STG.E.U8 desc[UR36][R6.64+0x20], R11 ;  /* 0x0000200b0600d986 */ /* 0x0007e2000c101124 */
[----:B------:R-:W-:Y:S05]  /*3130*/  @P0 BRA `(.L_x_76) ;  /* 0x00000000000c0947 */ /* 0x000fea0003800000 */
[----:B------:R-:W5:Y:S02]  /*3140*/  LDG.E.U8 R68, desc[UR36][R2.64+0x21] ;  /* 0x0000212402447981 */ /* 0x000f64000c1e1100 */
[----:B-----5:R-:W-:-:S05]  /*3150*/  PRMT R0, R68, 0x8880, RZ ;  /* 0x0000888044007816 */ /* 0x020fca00000000ff */
[----:B------:R-:W-:-:S07]  /*3160*/  IMAD R13, R0, R59, RZ ;  /* 0x0000003b000d7224 */ /* 0x000fce00078e02ff */
.L_x_76:
[----:B------:R-:W-:Y:S05]  /*3170*/  BSYNC B1 ;  /* 0x0000000000017941 */ /* 0x000fea0003800000 */
.L_x_75:
        /* <DEDUP_REMOVED lines=13> */
.L_x_78:
[----:B------:R-:W-:Y:S05]  /*3250*/  BSYNC B1 ;  /* 0x0000000000017941 */ /* 0x000fea0003800000 */
.L_x_77:
[----:B---3--:R-:W-:Y:S01]  /*3260*/  @!P3 IMAD R11, R42, R58, R13 ;  /* 0x0000003a2a0bb224 */ /* 0x008fe200078e020d */
[----:B------:R-:W-:Y:S04]  /*3270*/  BSSY B1, `(.L_x_79) ;  /* 0x0000006000017945 */ /* 0x000fe80003800000 */
[----:B------:R3:W-:Y:S01]  /*3280*/  @!P3 STG.E.U8 desc[UR36][R4.64+0x20], R11 ;  /* 0x0000200b0400b986 */ /* 0x0007e2000c101124 */
[----:B------:R-:W-:Y:S05]  /*3290*/  @P2 BRA `(.L_x_80) ;  /* 0x00000000000c2947 */ /* 0x000fea0003800000 */
[----:B------:R-:W5:Y:S02]  /*32a0*/  LDG.E.U8 R68, desc[UR36][R8.64+0x21] ;  /* 0x0000212408447981 */ /* 0x000f64000c1e1100 */
[----:B-----5:R-:W-:-:S05]  /*32b0*/  PRMT R0, R68, 0x8880, RZ ;  /* 0x0000888044007816 */ /* 0x020fca00000000ff */
[----:B------:R-:W-:-:S07]  /*32c0*/  IMAD R13, R0, R59, RZ ;  /* 0x0000003b000d7224 */ /* 0x000fce00078e02ff */
.L_x_80:
[----:B------:R-:W-:Y:S05]  /*32d0*/  BSYNC B1 ;  /* 0x0000000000017941 */ /* 0x000fea0003800000 */
.L_x_79:
[----:B------:R-:W-:Y:S01]  /*32e0*/  @!P2 IMAD R43, R43, R58, R13 ;  /* 0x0000003a2b2ba224 */ /* 0x000fe200078e020d */
[----:B------:R-:W-:Y:S04]  /*32f0*/  BSSY B1, `(.L_x_81) ;  /* 0x0000006000017945 */ /* 0x000fe80003800000 */
[----:B------:R0:W-:Y:S01]  /*3300*/  @!P2 STG.E.U8 desc[UR36][R4.64+0x21], R43 ;  /* 0x0000212b0400a986 */ /* 0x0001e2000c101124 */
[----:B------:R-:W-:Y:S05]  /*3310*/  @P0 BRA `(.L_x_82) ;  /* 0x00000000000c0947 */ /* 0x000fea0003800000 */
[----:B------:R-:W5:Y:S02]  /*3320*/  LDG.E.U8 R68, desc[UR36][R2.64+0x28] ;  /* 0x0000282402447981 */ /* 0x000f64000c1e1100 */
[----:B-----5:R-:W-:-:S05]  /*3330*/  PRMT R0, R68, 0x8880, RZ ;  /* 0x0000888044007816 */ /* 0x020fca00000000ff */
[----:B------:R-:W-:-:S07]  /*3340*/  IMAD R13, R0, R59, RZ ;  /* 0x0000003b000d7224 */ /* 0x000fce00078e02ff */
.L_x_82:
[----:B------:R-:W-:Y:S05]  /*3350*/  BSYNC B1 ;  /* 0x0000000000017941 */ /* 0x000fea0003800000 */
.L_x_81:
[----:B---3--:R-:W-:Y:S01]  /*3360*/  @!P0 IMAD R11, R44, R58, R13 ;  /* 0x0000003a2c0b8224 */ /* 0x008fe200078e020d */
[----:B------:R-:W-:Y:S04]  /*3370*/  BSSY B1, `(.L_x_83) ;  /* 0x0000006000017945 */ /* 0x000fe80003800000 */
[----:B------:R3:W-:Y:S01]  /*3380*/  @!P0 STG.E.U8 desc[UR36][R6.64+0x28], R11 ;  /* 0x0000280b06008986 */ /* 0x0007e2000c101124 */
[----:B------:R-:W-:Y:S05]  /*3390*/  @P5 BRA `(.L_x_84) ;  /* 0x00000000000c5947 */ /* 0x000fea0003800000 */
[----:B------:R-:W5:Y:S02]  /*33a0*/  LDG.E.U8 R68, desc[UR36][R2.64+0x29] ;  /* 0x0000292402447981 */ /* 0x000f64000c1e1100 */
[----:B-----5:R-:W-:-:S05]  /*33b0*/  PRMT R0, R68, 0x8880, RZ ;  /* 0x0000888044007816 */ /* 0x020fca00000000ff */
[----:B------:R-:W-:-:S07]  /*33c0*/  IMAD R13, R0, R59, RZ ;  /* 0x0000003b000d7224 */ /* 0x000fce00078e02ff */
.L_x_84:
[----:B------:R-:W-:Y:S05]  /*33d0*/  BSYNC B1 ;  /* 0x0000000000017941 */ /* 0x000fea0003800000 */
.L_x_83:
        /* <DEDUP_REMOVED lines=13> */
.L_x_86:
[----:B------:R-:W-:Y:S05]  /*34b0*/  BSYNC B1 ;  /* 0x0000000000017941 */ /* 0x000fea0003800000 */
.L_x_85:
[----:B---3--:R-:W-:Y:S01]  /*34c0*/  @!P4 IMAD R11, R46, R58, R13 ;  /* 0x0000003a2e0bc224 */ /* 0x008fe200078e020d */
[----:B------:R-:W-:Y:S04]  /*34d0*/  BSSY B1, `(.L_x_87) ;  /* 0x0000006000017945 */ /* 0x000fe80003800000 */
[----:B------:R3:W-:Y:S01]  /*34e0*/  @!P4 STG.E.U8 desc[UR36][R4.64+0x28], R11 ;  /* 0x0000280b0400c986 */ /* 0x0007e2000c101124 */
[----:B------:R-:W-:Y:S05]  /*34f0*/  @P1 BRA `(.L_x_88) ;  /* 0x00000000000c1947 */ /* 0x000fea0003800000 */
[----:B------:R-:W5:Y:S02]  /*3500*/  LDG.E.U8 R68, desc[UR36][R8.64+0x29] ;  /* 0x0000292408447981 */ /* 0x000f64000c1e1100 */
[----:B-----5:R-:W-:-:S05]  /*3510*/  PRMT R0, R68, 0x8880, RZ ;  /* 0x0000888044007816 */ /* 0x020fca00000000ff */
[----:B------:R-:W-:-:S07]  /*3520*/  IMAD R13, R0, R59, RZ ;  /* 0x0000003b000d7224 */ /* 0x000fce00078e02ff */
.L_x_88:
[----:B------:R-:W-:Y:S05]  /*3530*/  BSYNC B1 ;  /* 0x0000000000017941 */ /* 0x000fea0003800000 */
.L_x_87:
[----:B------:R-:W-:Y:S01]  /*3540*/  @!P1 IMAD R47, R47, R58, R13 ;  /* 0x0000003a2f2f9224 */ /* 0x000fe200078e020d */
[----:B------:R-:W-:Y:S04]  /*3550*/  BSSY B1, `(.L_x_89) ;  /* 0x0000006000017945 */ /* 0x000fe80003800000 */
[----:B------:R0:W-:Y:S01]  /*3560*/  @!P1 STG.E.U8 desc[UR36][R4.64+0x29], R47 ;  /* 0x0000292f04009986 */ /* 0x0001e2000c101124 */
[----:B------:R-:W-:Y:S05]  /*3570*/  @P3 BRA `(.L_x_90) ;  /* 0x00000000000c3947 */ /* 0x000fea0003800000 */
[----:B------:R-:W5:Y:S02]  /*3580*/  LDG.E.U8 R68, desc[UR36][R2.64+0x30] ;  /* 0x0000302402447981 */ /* 0x000f64000c1e1100 */
[----:B-----5:R-:W-:-:S05]  /*3590*/  PRMT R0, R68, 0x8880, RZ ;  /* 0x0000888044007816 */ /* 0x020fca00000000ff */
[----:B------:R-:W-:-:S07]  /*35a0*/  IMAD R13, R0, R59, RZ ;  /* 0x0000003b000d7224 */ /* 0x000fce00078e02ff */
.L_x_90:
[----:B------:R-:W-:Y:S05]  /*35b0*/  BSYNC B1 ;  /* 0x0000000000017941 */ /* 0x000fea0003800000 */
.L_x_89:
[----:B---3--:R-:W-:Y:S01]  /*35c0*/  @!P3 IMAD R11, R48, R58, R13 ;  /* 0x0000003a300bb224 */ /* 0x008fe200078e020d */
[----:B------:R-:W-:Y:S04]  /*35d0*/  BSSY B1, `(.L_x_91) ;  /* 0x0000006000017945 */ /* 0x000fe80003800000 */
[----:B------:R3:W-:Y:S01]  /*35e0*/  @!P3 STG.E.U8 desc[UR36][R6.64+0x30], R11 ;  /* 0x0000300b0600b986 */ /* 0x0007e2000c101124 */
[----:B------:R-:W-:Y:S05]  /*35f0*/  @P5 BRA `(.L_x_92) ;  /* 0x00000000000c5947 */ /* 0x000fea0003800000 */
[----:B------:R-:W5:Y:S02]  /*3600*/  LDG.E.U8 R68, desc[UR36][R2.64+0x31] ;  /* 0x0000312402447981 */ /* 0x000f64000c1e1100 */
[----:B-----5:R-:W-:-:S05]  /*3610*/  PRMT R0, R68, 0x8880, RZ ;  /* 0x0000888044007816 */ /* 0x020fca00000000ff */
[----:B------:R-:W-:-:S07]  /*3620*/  IMAD R13, R0, R59, RZ ;  /* 0x0000003b000d7224 */ /* 0x000fce00078e02ff */
.L_x_92:
[----:B------:R-:W-:Y:S05]  /*3630*/  BSYNC B1 ;  /* 0x0000000000017941 */ /* 0x000fea0003800000 */
.L_x_91:
        /* <DEDUP_REMOVED lines=9> */
[----:B------:R-:W-:Y:S01]  /*36d0*/  ISETP.LT.OR P3, PT, R72, 0x9, !P3 ;  /* 0x000000094800780c */ /* 0x000fe20005f61670 */
[----:B------:R-:W-:-:S12]  /*36e0*/  @P2 BRA `(.L_x_94) ;  /* 0x00000000000c2947 */ /* 0x000fd80003800000 */
[----:B------:R-:W5:Y:S02]  /*36f0*/  LDG.E.U8 R68, desc[UR36][R8.64+0x30] ;  /* 0x0000302408447981 */ /* 0x000f64000c1e1100 */
[----:B-----5:R-:W-:-:S05]  /*3700*/  PRMT R0, R68, 0x8880, RZ ;  /* 0x0000888044007816 */ /* 0x020fca00000000ff */
[----:B------:R-:W-:-:S07]  /*3710*/  IMAD R13, R0, R59, RZ ;  /* 0x0000003b000d7224 */ /* 0x000fce00078e02ff */
.L_x_94:
[----:B------:R-:W-:Y:S05]  /*3720*/  BSYNC B1 ;  /* 0x0000000000017941 */ /* 0x000fea0003800000 */
.L_x_93:
[----:B---3--:R-:W-:Y:S01]  /*3730*/  @!P2 IMAD R11, R50, R58, R13 ;  /* 0x0000003a320ba224 */ /* 0x008fe200078e020d */
[----:B------:R-:W-:Y:S04]  /*3740*/  BSSY B1, `(.L_x_95) ;  /* 0x0000006000017945 */ /* 0x000fe80003800000 */
[----:B------:R3:W-:Y:S01]  /*3750*/  @!P2 STG.E.U8 desc[UR36][R4.64+0x30], R11 ;  /* 0x0000300b0400a986 */ /* 0x0007e2000c101124 */
[----:B------:R-:W-:Y:S05]  /*3760*/  @P0 BRA `(.L_x_96) ;  /* 0x00000000000c0947 */ /* 0x000fea0003800000 */
[----:B------:R-:W5:Y:S02]  /*3770*/  LDG.E.U8 R68, desc[UR36][R8.64+0x31] ;  /* 0x0000312408447981 */ /* 0x000f64000c1e1100 */
[----:B-----5:R-:W-:-:S05]  /*3780*/  PRMT R0, R68, 0x8880, RZ ;  /* 0x0000888044007816 */ /* 0x020fca00000000ff */
[----:B------:R-:W-:-:S07]  /*3790*/  IMAD R13, R0, R59, RZ ;  /* 0x0000003b000d7224 */ /* 0x000fce00078e02ff */
.L_x_96:
[----:B------:R-:W-:Y:S05]  /*37a0*/  BSYNC B1 ;  /* 0x0000000000017941 */ /* 0x000fea0003800000 */
.L_x_95:
[----:B------:R-:W-:Y:S01]  /*37b0*/  @!P0 IMAD R51, R51, R58, R13 ;  /* 0x0000003a33338224 */ /* 0x000fe200078e020d */
[----:B------:R-:W-:Y:S04]  /*37c0*/  BSSY B1, `(.L_x_97) ;  /* 0x0000006000017945 */ /* 0x000fe80003800000 */
[----:B------:R0:W-:Y:S01]  /*37d0*/  @!P0 STG.E.U8 desc[UR36][R4.64+0x31], R51 ;  /* 0x0000313304008986 */ /* 0x0001e2000c101124 */
[----:B------:R-:W-:Y:S05]  /*37e0*/  @P5 BRA `(.L_x_98) ;  /* 0x00000000000c5947 */ /* 0x000fea0003800000 */
[----:B------:R-:W5:Y:S02]  /*37f0*/  LDG.E.U8 R68, desc[UR36][R2.64+0x38] ;  /* 0x0000382402447981 */ /* 0x000f64000c1e1100 */
[----:B-----5:R-:W-:-:S05]  /*3800*/  PRMT R0, R68, 0x8880, RZ ;  /* 0x0000888044007816 */ /* 0x020fca00000000ff */
[----:B------:R-:W-:-:S07]  /*3810*/  IMAD R13, R0, R59, RZ ;  /* 0x0000003b000d7224 */ /* 0x000fce00078e02ff */
.L_x_98:
[----:B------:R-:W-:Y:S05]  /*3820*/  BSYNC B1 ;  /* 0x0000000000017941 */ /* 0x000fea0003800000 */
.L_x_97:
[----:B---3--:R-:W-:Y:S01]  /*3830*/  @!P5 IMAD R11, R52, R58, R13 ;  /* 0x0000003a340bd224 */ /* 0x008fe200078e020d */
[----:B------:R-:W-:Y:S04]  /*3840*/  BSSY B1, `(.L_x_99) ;  /* 0x0000006000017945 */ /* 0x000fe80003800000 */
[----:B------:R3:W-:Y:S01]  /*3850*/  @!P5 STG.E.U8 desc[UR36][R6.64+0x38], R11 ;  /* 0x0000380b0600d986 */ /* 0x0007e2000c101124 */
[----:B------:R-:W-:Y:S05]  /*3860*/  @P4 BRA `(.L_x_100) ;  /* 0x00000000000c4947 */ /* 0x000fea0003800000 */
[----:B------:R-:W5:Y:S02]  /*3870*/  LDG.E.U8 R68, desc[UR36][R2.64+0x39] ;  /* 0x0000392402447981 */ /* 0x000f64000c1e1100 */
[----:B-----5:R-:W-:-:S05]  /*3880*/  PRMT R0, R68, 0x8880, RZ ;  /* 0x0000888044007816 */ /* 0x020fca00000000ff */
[----:B------:R-:W-:-:S07]  /*3890*/  IMAD R13, R0, R59, RZ ;  /* 0x0000003b000d7224 */ /* 0x000fce00078e02ff */
.L_x_100:
[----:B------:R-:W-:Y:S05]  /*38a0*/  BSYNC B1 ;  /* 0x0000000000017941 */ /* 0x000fea0003800000 */
.L_x_99:
[----:B------:R-:W-:Y:S01]  /*38b0*/  @!P4 IMAD R53, R53, R58, R13 ;  /* 0x0000003a3535c224 */ /* 0x000fe200078e020d */
[----:B------:R-:W-:Y:S04]  /*38c0*/  BSSY B1, `(.L_x_101) ;  /* 0x0000006000017945 */ /* 0x000fe80003800000 */
[----:B------:R0:W-:Y:S01]  /*38d0*/  @!P4 STG.E.U8 desc[UR36][R6.64+0x39], R53 ;  /* 0x000039350600c986 */ /* 0x0001e2000c101124 */
[----:B------:R-:W-:Y:S05]  /*38e0*/  @P3 BRA `(.L_x_102) ;  /* 0x00000000000c3947 */ /* 0x000fea0003800000 */
[----:B------:R-:W5:Y:S02]  /*38f0*/  LDG.E.U8 R68, desc[UR36][R8.64+0x38] ;  /* 0x0000382408447981 */ /* 0x000f64000c1e1100 */
[----:B-----5:R-:W-:-:S05]  /*3900*/  PRMT R0, R68, 0x8880, RZ ;  /* 0x0000888044007816 */ /* 0x020fca00000000ff */
[----:B------:R-:W-:-:S07]  /*3910*/  IMAD R13, R0, R59, RZ ;  /* 0x0000003b000d7224 */ /* 0x000fce00078e02ff */
.L_x_102:
[----:B------:R-:W-:Y:S05]  /*3920*/  BSYNC B1 ;  /* 0x0000000000017941 */ /* 0x000fea0003800000 */
.L_x_101:
[----:B0-----:R-:W-:Y:S01]  /*3930*/  @!P3 IMAD R3, R54, R58, R13 ;  /* 0x0000003a3603b224 */ /* 0x001fe200078e020d */
[----:B------:R-:W-:Y:S01]  /*3940*/  ISETP.LT.OR P1, PT, R72, 0x9, !P1 ;  /* 0x000000094800780c */ /* 0x000fe20004f21670 */
[----:B------:R-:W-:Y:S03]  /*3950*/  BSSY B1, `(.L_x_103) ;  /* 0x0000006000017945 */ /* 0x000fe60003800000 */
[----:B------:R0:W-:Y:S09]  /*3960*/  @!P3 STG.E.U8 desc[UR36][R4.64+0x38], R3 ;  /* 0x000038030400b986 */ /* 0x0001f2000c101124 */
[----:B------:R-:W-:Y:S05]  /*3970*/  @P1 BRA `(.L_x_104) ;  /* 0x00000000000c1947 */ /* 0x000fea0003800000 */
[----:B------:R-:W5:Y:S02]  /*3980*/  LDG.E.U8 R68, desc[UR36][R8.64+0x39] ;  /* 0x0000392408447981 */ /* 0x000f64000c1e1100 */
[----:B-----5:R-:W-:-:S05]  /*3990*/  PRMT R0, R68, 0x8880, RZ ;  /* 0x0000888044007816 */ /* 0x020fca00000000ff */
[----:B------:R-:W-:-:S07]  /*39a0*/  IMAD R13, R0, R59, RZ ;  /* 0x0000003b000d7224 */ /* 0x000fce00078e02ff */
.L_x_104:
[----:B------:R-:W-:Y:S05]  /*39b0*/  BSYNC B1 ;  /* 0x0000000000017941 */ /* 0x000fea0003800000 */
.L_x_103:
[----:B------:R-:W-:Y:S01]  /*39c0*/  IMAD R13, R55, R58, R13 ;  /* 0x0000003a370d7224 */ /* 0x000fe200078e020d */
[----:B------:R-:W-:Y:S06]  /*39d0*/  @P1 BRA `(.L_x_105) ;  /* 0x0000000400c81947 */ /* 0x000fec0003800000 */
[----:B------:R0:W-:Y:S01]  /*39e0*/  STG.E.U8 desc[UR36][R4.64+0x39], R13 ;  /* 0x0000390d04007986 */ /* 0x0001e2000c101124 */
[----:B------:R-:W-:Y:S05]  /*39f0*/  BRA `(.L_x_105) ;  /* 0x0000000400c07947 */ /* 0x000fea0003800000 */
.L_x_40:
[C---:B------:R-:W-:Y:S02]  /*3a00*/  ISETP.GE.AND P1, PT, R73.reuse, 0x1, PT ;  /* 0x000000014900780c */ /* 0x040fe40003f26270 */
[----:B------:R-:W-:Y:S02]  /*3a10*/  ISETP.GE.AND P0, PT, R73, 0x2, PT ;  /* 0x000000024900780c */ /* 0x000fe40003f06270 */
[C---:B------:R-:W-:Y:S02]  /*3a20*/  ISETP.LT.OR P4, PT, R72.reuse, 0x1, !P1 ;  /* 0x000000014800780c */ /* 0x040fe40004f81670 */
[C---:B------:R-:W-:Y:S02]  /*3a30*/  ISETP.LT.OR P5, PT, R72.reuse, 0x1, !P0 ;  /* 0x000000014800780c */ /* 0x040fe400047a1670 */
[C---:B------:R-:W-:Y:S02]  /*3a40*/  ISETP.LT.OR P1, PT, R72.reuse, 0x9, !P1 ;  /* 0x000000094800780c */ /* 0x040fe40004f21670 */
[----:B------:R-:W-:-:S02]  /*3a50*/  ISETP.LT.OR P0, PT, R72, 0x9, !P0 ;  /* 0x000000094800780c */ /* 0x000fc40004701670 */
[C---:B------:R-:W-:Y:S02]  /*3a60*/  ISETP.GE.AND P3, PT, R73.reuse, 0x9, PT ;  /* 0x000000094900780c */ /* 0x040fe40003f66270 */
[----:B------:R-:W-:-:S03]  /*3a70*/  ISETP.GE.AND P2, PT, R73, 0xa, PT ;  /* 0x0000000a4900780c */ /* 0x000fc60003f46270 */
[-C--:B------:R-:W-:Y:S02]  /*3a80*/  @!P4 IMAD R3, R24, R58.reuse, RZ ;  /* 0x0000003a1803c224 */ /* 0x080fe400078e02ff */
[-C--:B------:R-:W-:Y:S02]  /*3a90*/  @!P5 IMAD R25, R25, R58.reuse, RZ ;  /* 0x0000003a1919d224 */ /* 0x080fe400078e02ff */
[-C--:B------:R-:W-:Y:S01]  /*3aa0*/  @!P1 IMAD R9, R26, R58.reuse, RZ ;  /* 0x0000003a1a099224 */ /* 0x080fe200078e02ff */
[----:B------:R0:W-:Y:S01]  /*3ab0*/  @!P4 STG.E.U8 desc[UR36][R6.64], R3 ;  /* 0x000000030600c986 */ /* 0x0001e2000c101124 */
[C---:B------:R-:W-:Y:S01]  /*3ac0*/  ISETP.LT.OR P4, PT, R72.reuse, 0x1, !P3 ;  /* 0x000000014800780c */ /* 0x040fe20005f81670 */
[----:B------:R-:W-:Y:S02]  /*3ad0*/  @!P0 IMAD R27, R27, R58, RZ ;  /* 0x0000003a1b1b8224 */ /* 0x000fe400078e02ff */
[----:B------:R-:W-:Y:S01]  /*3ae0*/  @!P5 STG.E.U8 desc[UR36][R6.64+0x1], R25 ;  /* 0x000001190600d986 */ /* 0x000fe2000c101124 */
[----:B------:R-:W-:-:S02]  /*3af0*/  ISETP.LT.OR P5, PT, R72, 0x1, !P2 ;  /* 0x000000014800780c */ /* 0x000fc400057a1670 */
[C---:B------:R-:W-:Y:S01]  /*3b00*/  ISETP.LT.OR P2, PT, R72.reuse, 0x9, !P2 ;  /* 0x000000094800780c */ /* 0x040fe20005741670 */
[----:B------:R1:W-:Y:S01]  /*3b10*/  @!P1 STG.E.U8 desc[UR36][R4.64], R9 ;  /* 0x0000000904009986 */ /* 0x0003e2000c101124 */
[----:B------:R-:W-:Y:S02]  /*3b20*/  ISETP.LT.OR P1, PT, R72, 0x9, !P3 ;  /* 0x000000094800780c */ /* 0x000fe40005f21670 */
[C---:B------:R-:W-:Y:S01]  /*3b30*/  ISETP.GE.AND P3, PT, R73.reuse, 0x11, PT ;  /* 0x000000114900780c */ /* 0x040fe20003f66270 */
[----:B------:R-:W-:Y:S01]  /*3b40*/  @!P0 STG.E.U8 desc[UR36][R4.64+0x1], R27 ;  /* 0x0000011b04008986 */ /* 0x000fe2000c101124 */
[----:B------:R-:W-:Y:S01]  /*3b50*/  ISETP.GE.AND P0, PT, R73, 0x12, PT ;  /* 0x000000124900780c */ /* 0x000fe20003f06270 */
[----:B------:R-:W-:-:S04]  /*3b60*/  @!P4 IMAD R11, R28, R58, RZ ;  /* 0x0000003a1c0bc224 */ /* 0x000fc800078e02ff */
[-C--:B------:R-:W-:Y:S01]  /*3b70*/  @!P5 IMAD R29, R29, R58.reuse, RZ ;  /* 0x0000003a1d1dd224 */ /* 0x080fe200078e02ff */
[----:B------:R-:W-:Y:S01]  /*3b80*/  @!P4 STG.E.U8 desc[UR36][R6.64+0x8], R11 ;  /* 0x0000080b0600c986 */ /* 0x000fe2000c101124 */
[C---:B------:R-:W-:Y:S01]  /*3b90*/  ISETP.LT.OR P4, PT, R72.reuse, 0x1, !P3 ;  /* 0x000000014800780c */ /* 0x040fe20005f81670 */
[-C--:B------:R-:W-:Y:S02]  /*3ba0*/  @!P2 IMAD R31, R31, R58.reuse, RZ ;  /* 0x0000003a1f1fa224 */ /* 0x080fe400078e02ff */
[----:B------:R-:W-:Y:S01]  /*3bb0*/  @!P5 STG.E.U8 desc[UR36][R6.64+0x9], R29 ;  /* 0x0000091d0600d986 */ /* 0x000fe2000c101124 */
[----:B------:R-:W-:Y:S01]  /*3bc0*/  ISETP.LT.OR P5, PT, R72, 0x1, !P0 ;  /* 0x000000014800780c */ /* 0x000fe200047a1670 */
[----:B0-----:R-:W-:Y:S01]  /*3bd0*/  @!P1 IMAD R3, R30, R58, RZ ;  /* 0x0000003a1e039224 */ /* 0x001fe200078e02ff */
[----:B------:R-:W-:Y:S01]  /*3be0*/  ISETP.LT.OR P0, PT, R72, 0x9, !P0 ;  /* 0x000000094800780c */ /* 0x000fe20004701670 */
[----:B------:R-:W-:Y:S01]  /*3bf0*/  @!P2 STG.E.U8 desc[UR36][R4.64+0x9], R31 ;  /* 0x0000091f0400a986 */ /* 0x000fe2000c101124 */
[----:B------:R-:W-:-:S03]  /*3c00*/  ISETP.GE.AND P2, PT, R73, 0x19, PT ;  /* 0x000000194900780c */ /* 0x000fc60003f46270 */
[----:B------:R0:W-:Y:S01]  /*3c10*/  @!P1 STG.E.U8 desc[UR36][R4.64+0x8], R3 ;  /* 0x0000080304009986 */ /* 0x0001e2000c101124 */
[----:B------:R-:W-:Y:S01]  /*3c20*/  ISETP.LT.OR P1, PT, R72, 0x9, !P3 ;  /* 0x000000094800780c */ /* 0x000fe20005f21670 */
[----:B-1----:R-:W-:Y:S01]  /*3c30*/  @!P4 IMAD R9, R32, R58, RZ ;  /* 0x0000003a2009c224 */ /* 0x002fe200078e02ff */
[----:B------:R-:W-:-:S03]  /*3c40*/  ISETP.GE.AND P3, PT, R73, 0x1a, PT ;  /* 0x0000001a4900780c */ /* 0x000fc60003f66270 */
[-C--:B------:R-:W-:Y:S01]  /*3c50*/  @!P5 IMAD R33, R33, R58.reuse, RZ ;  /* 0x0000003a2121d224 */ /* 0x080fe200078e02ff */
[----:B------:R-:W-:Y:S01]  /*3c60*/  @!P4 STG.E.U8 desc[UR36][R6.64+0x10], R9 ;  /* 0x000010090600c986 */ /* 0x000fe2000c101124 */
[C---:B------:R-:W-:Y:S01]  /*3c70*/  ISETP.LT.OR P4, PT, R72.reuse, 0x1, !P3 ;  /* 0x000000014800780c */ /* 0x040fe20005f81670 */
[-C--:B------:R-:W-:Y:S01]  /*3c80*/  @!P0 IMAD R35, R35, R58.reuse, RZ ;  /* 0x0000003a23238224 */ /* 0x080fe200078e02ff */
[C---:B------:R-:W-:Y:S01]  /*3c90*/  ISETP.LT.OR P3, PT, R72.reuse, 0x9, !P3 ;  /* 0x000000094800780c */ /* 0x040fe20005f61670 */
[----:B------:R-:W-:Y:S01]  /*3ca0*/  @!P5 STG.E.U8 desc[UR36][R6.64+0x11], R33 ;  /* 0x000011210600d986 */ /* 0x000fe2000c101124 */
[----:B------:R-:W-:Y:S02]  /*3cb0*/  ISETP.LT.OR P5, PT, R72, 0x1, !P2 ;  /* 0x000000014800780c */ /* 0x000fe400057a1670 */
[----:B0-----:R-:W-:Y:S01]  /*3cc0*/  @!P1 IMAD R3, R34, R58, RZ ;  /* 0x0000003a22039224 */ /* 0x001fe200078e02ff */
[----:B------:R-:W-:Y:S01]  /*3cd0*/  @!P0 STG.E.U8 desc[UR36][R4.64+0x11], R35 ;  /* 0x0000112304008986 */ /* 0x000fe2000c101124 */
[----:B------:R-:W-:-:S02]  /*3ce0*/  ISETP.LT.OR P2, PT, R72, 0x9, !P2 ;  /* 0x000000094800780c */ /* 0x000fc40005741670 */
[C---:B------:R-:W-:Y:S01]  /*3cf0*/  ISETP.GE.AND P0, PT, R73.reuse, 0x21, PT ;  /* 0x000000214900780c */ /* 0x040fe20003f06270 */
[----:B------:R0:W-:Y:S01]  /*3d00*/  @!P1 STG.E.U8 desc[UR36][R4.64+0x10], R3 ;  /* 0x0000100304009986 */ /* 0x0001e2000c101124 */
[----:B------:R-:W-:Y:S01]  /*3d10*/  ISETP.GE.AND P1, PT, R73, 0x22, PT ;  /* 0x000000224900780c */ /* 0x000fe20003f26270 */
[-C--:B------:R-:W-:Y:S02]  /*3d20*/  @!P4 IMAD R37, R37, R58.reuse, RZ ;  /* 0x0000003a2525c224 */ /* 0x080fe400078e02ff */
[-C--:B------:R-:W-:Y:S02]  /*3d30*/  @!P3 IMAD R39, R39, R58.reuse, RZ ;  /* 0x0000003a2727b224 */ /* 0x080fe400078e02ff */
[-C--:B------:R-:W-:Y:S01]  /*3d40*/  @!P5 IMAD R11, R36, R58.reuse, RZ ;  /* 0x0000003a240bd224 */ /* 0x080fe200078e02ff */
[----:B------:R-:W-:Y:S01]  /*3d50*/  @!P4 STG.E.U8 desc[UR36][R6.64+0x19], R37 ;  /* 0x000019250600c986 */ /* 0x000fe2000c101124 */
[C---:B------:R-:W-:Y:S02]  /*3d60*/  ISETP.LT.OR P4, PT, R72.reuse, 0x1, !P0 ;  /* 0x000000014800780c */ /* 0x040fe40004781670 */
[C---:B------:R-:W-:Y:S01]  /*3d70*/  ISETP.LT.OR P0, PT, R72.reuse, 0x9, !P0 ;  /* 0x000000094800780c */ /* 0x040fe20004701670 */
[----:B------:R-:W-:Y:S01]  /*3d80*/  @!P5 STG.E.U8 desc[UR36][R6.64+0x18], R11 ;  /* 0x0000180b0600d986 */ /* 0x000fe2000c101124 */
[----:B------:R-:W-:Y:S01]  /*3d90*/  ISETP.LT.OR P5, PT, R72, 0x1, !P1 ;  /* 0x000000014800780c */ /* 0x000fe20004fa1670 */
[----:B0-----:R-:W-:Y:S01]  /*3da0*/  @!P2 IMAD R3, R38, R58, RZ ;  /* 0x0000003a2603a224 */ /* 0x001fe200078e02ff */
[----:B------:R-:W-:Y:S01]  /*3db0*/  ISETP.LT.OR P1, PT, R72, 0x9, !P1 ;  /* 0x000000094800780c */ /* 0x000fe20004f21670 */
[----:B------:R-:W-:Y:S01]  /*3dc0*/  @!P3 STG.E.U8 desc[UR36][R4.64+0x19], R39 ;  /* 0x000019270400b986 */ /* 0x000fe2000c101124 */
[----:B------:R-:W-:-:S03]  /*3dd0*/  ISETP.GE.AND P3, PT, R73, 0x29, PT ;  /* 0x000000294900780c */ /* 0x000fc60003f66270 */
[----:B------:R0:W-:Y:S01]  /*3de0*/  @!P2 STG.E.U8 desc[UR36][R4.64+0x18], R3 ;  /* 0x000018030400a986 */ /* 0x0001e2000c101124 */
[----:B------:R-:W-:Y:S01]  /*3df0*/  ISETP.GE.AND P2, PT, R73, 0x2a, PT ;  /* 0x0000002a4900780c */ /* 0x000fe20003f46270 */
[----:B------:R-:W-:-:S04]  /*3e00*/  @!P4 IMAD R9, R40, R58, RZ ;  /* 0x0000003a2809c224 */ /* 0x000fc800078e02ff */
[-C--:B------:R-:W-:Y:S01]  /*3e10*/  @!P5 IMAD R41, R41, R58.reuse, RZ ;  /* 0x0000003a2929d224 */ /* 0x080fe200078e02ff */
[----:B------:R-:W-:Y:S01]  /*3e20*/  @!P4 STG.E.U8 desc[UR36][R6.64+0x20], R9 ;  /* 0x000020090600c986 */ /* 0x000fe2000c101124 */
[C---:B------:R-:W-:Y:S01]  /*3e30*/  ISETP.LT.OR P4, PT, R72.reuse, 0x1, !P3 ;  /* 0x000000014800780c */ /* 0x040fe20005f81670 */
[-C--:B------:R-:W-:Y:S01]  /*3e40*/  @!P1 IMAD R43, R43, R58.reuse, RZ ;  /* 0x0000003a2b2b9224 */ /* 0x080fe200078e02ff */
        /* <DEDUP_REMOVED lines=25> */
[----:B------:R1:W-:Y:S01]  /*3fe0*/  @!P4 STG.E.U8 desc[UR36][R6.64+0x30], R9 ;  /* 0x000030090600c986 */ /* 0x0003e2000c101124 */
[C---:B------:R-:W-:Y:S01]  /*3ff0*/  ISETP.LT.OR P4, PT, R72.reuse, 0x1, !P2 ;  /* 0x000000014800780c */ /* 0x040fe20005781670 */
[-C--:B------:R-:W-:Y:S01]  /*4000*/  @!P0 IMAD R51, R51, R58.reuse, RZ ;  /* 0x0000003a33338224 */ /* 0x080fe200078e02ff */
[C---:B------:R-:W-:Y:S01]  /*4010*/  ISETP.LT.OR P2, PT, R72.reuse, 0x9, !P2 ;  /* 0x000000094800780c */ /* 0x040fe20005741670 */
[----:B------:R2:W-:Y:S01]  /*4020*/  @!P5 STG.E.U8 desc[UR36][R6.64+0x31], R49 ;  /* 0x000031310600d986 */ /* 0x0005e2000c101124 */
[----:B------:R-:W-:Y:S01]  /*4030*/  ISETP.LT.OR P5, PT, R72, 0x1, !P3 ;  /* 0x000000014800780c */ /* 0x000fe20005fa1670 */
[-C--:B0-----:R-:W-:Y:S01]  /*4040*/  @!P1 IMAD R3, R50, R58.reuse, RZ ;  /* 0x0000003a32039224 */ /* 0x081fe200078e02ff */
[----:B------:R-:W-:Y:S01]  /*4050*/  ISETP.LT.OR P3, PT, R72, 0x9, !P3 ;  /* 0x000000094800780c */ /* 0x000fe20005f61670 */
[----:B------:R2:W-:Y:S04]  /*4060*/  @!P0 STG.E.U8 desc[UR36][R4.64+0x31], R51 ;  /* 0x0000313304008986 */ /* 0x0005e8000c101124 */
[----:B------:R2:W-:Y:S02]  /*4070*/  @!P1 STG.E.U8 desc[UR36][R4.64+0x30], R3 ;  /* 0x0000300304009986 */ /* 0x0005e4000c101124 */
[----:B------:R-:W-:-:S02]  /*4080*/  @!P4 IMAD R11, R52, R58, RZ ;  /* 0x0000003a340bc224 */ /* 0x000fc400078e02ff */
[-C--:B-1----:R-:W-:Y:S02]  /*4090*/  @!P2 IMAD R9, R54, R58.reuse, RZ ;  /* 0x0000003a3609a224 */ /* 0x082fe400078e02ff */
[-C--:B------:R-:W-:Y:S01]  /*40a0*/  @!P5 IMAD R53, R53, R58.reuse, RZ ;  /* 0x0000003a3535d224 */ /* 0x080fe200078e02ff */
[----:B------:R2:W-:Y:S01]  /*40b0*/  @!P4 STG.E.U8 desc[UR36][R6.64+0x38], R11 ;  /* 0x0000380b0600c986 */ /* 0x0005e2000c101124 */
[----:B------:R-:W-:-:S03]  /*40c0*/  @!P3 IMAD R55, R55, R58, RZ ;  /* 0x0000003a3737b224 */ /* 0x000fc600078e02ff */
[----:B------:R2:W-:Y:S04]  /*40d0*/  @!P5 STG.E.U8 desc[UR36][R6.64+0x39], R53 ;  /* 0x000039350600d986 */ /* 0x0005e8000c101124 */
[----:B------:R2:W-:Y:S04]  /*40e0*/  @!P2 STG.E.U8 desc[UR36][R4.64+0x38], R9 ;  /* 0x000038090400a986 */ /* 0x0005e8000c101124 */
[----:B------:R2:W-:Y:S02]  /*40f0*/  @!P3 STG.E.U8 desc[UR36][R4.64+0x39], R55 ;  /* 0x000039370400b986 */ /* 0x0005e4000c101124 */
.L_x_105:
[----:B------:R-:W-:Y:S05]  /*4100*/  BSYNC B0 ;  /* 0x0000000000007941 */ /* 0x000fea0003800000 */
.L_x_39:
[----:B0-2---:R-:W2:Y:S01]  /*4110*/  LDL.64 R2, [R1] ;  /* 0x0000000001027983 */ /* 0x005ea20000100a00 */
[----:B------:R-:W-:Y:S01]  /*4120*/  ULDC.64 UR4, c[0x0][0x650] ;  /* 0x0001940000047ab9 */ /* 0x000fe20000000a00 */
[----:B------:R0:W-:Y:S01]  /*4130*/  SYNCS.ARRIVE.TRANS64.A1T0 RZ, [R66+UR47], RZ ;  /* 0x000000ff42ff79a7 */ /* 0x0001e2000810002f */
[----:B------:R-:W-:Y:S01]  /*4140*/  PRMT R0, RZ, 0x7610, R0 ;  /* 0x00007610ff007816 */ /* 0x000fe20000000000 */
[----:B------:R-:W-:Y:S02]  /*4150*/  IMAD.MOV.U32 R19, RZ, RZ, -0x1 ;  /* 0xffffffffff137424 */ /* 0x000fe400078e00ff */
[----:B------:R-:W-:Y:S01]  /*4160*/  IMAD.MOV.U32 R22, RZ, RZ, -0x1 ;  /* 0xffffffffff167424 */ /* 0x000fe200078e00ff */
[----:B--2---:R-:W-:-:S04]  /*4170*/  LEA R18, P0, R2, R18, 0x1 ;  /* 0x0000001202127211 */ /* 0x004fc800078008ff */
[----:B------:R-:W-:Y:S01]  /*4180*/  LEA.HI.X R17, R2, R17, R23, 0x1, P0 ;  /* 0x0000001102117211 */ /* 0x000fe200000f0c17 */
[----:B------:R-:W-:Y:S01]  /*4190*/  IMAD.MOV.U32 R2, RZ, RZ, -0x1 ;  /* 0xffffffffff027424 */ /* 0x000fe200078e00ff */
[----:B------:R-:W-:-:S04]  /*41a0*/  ISETP.GE.U32.AND P0, PT, R18, UR4, PT ;  /* 0x0000000412007c0c */ /* 0x000fc8000bf06070 */
[----:B------:R-:W-:-:S13]  /*41b0*/  ISETP.GE.U32.AND.EX P0, PT, R17, UR5, PT, P0 ;  /* 0x0000000511007c0c */ /* 0x000fda000bf06100 */
[----:B0-----:R-:W-:Y:S05]  /*41c0*/  @P0 BRA `(.L_x_106) ;  /* 0x0000000400700947 */ /* 0x001fea0003800000 */
[----:B------:R-:W0:Y:S01]  /*41d0*/  S2R R10, SR_CTAID.X ;  /* 0x00000000000a7919 */ /* 0x000e220000002500 */
[----:B------:R-:W2:Y:S01]  /*41e0*/  LDC.64 R8, c[0x0][0x628] ;  /* 0x00018a00ff087b82 */ /* 0x000ea20000000a00 */
[----:B------:R-:W-:Y:S01]  /*41f0*/  ULDC UR4, c[0x0][0x150] ;  /* 0x0000540000047ab9 */ /* 0x000fe20000000800 */
[----:B-1-3--:R-:W-:Y:S01]  /*4200*/  IMAD.MOV.U32 R6, RZ, RZ, R18 ;  /* 0x000000ffff067224 */ /* 0x00afe200078e0012 */
[----:B------:R-:W1:Y:S01]  /*4210*/  S2R R20, SR_CTAID.Y ;  /* 0x0000000000147919 */ /* 0x000e620000002600 */
[----:B------:R-:W-:-:S04]  /*4220*/  IMAD.MOV.U32 R7, RZ, RZ, R17 ;  /* 0x000000ffff077224 */ /* 0x000fc800078e0011 */
[----:B------:R-:W3:Y:S08]  /*4230*/  LDC R15, c[0x0][0x144] ;  /* 0x00005100ff0f7b82 */ /* 0x000ef00000000800 */
[----:B------:R-:W1:Y:S08]  /*4240*/  LDC R0, c[0x0][0x630] ;  /* 0x00018c00ff007b82 */ /* 0x000e700000000800 */
[----:B------:R-:W1:Y:S01]  /*4250*/  LDC.64 R12, c[0x0][0x620] ;  /* 0x00018800ff0c7b82 */ /* 0x000e620000000a00 */
[----:B--2---:R-:W-:-:S04]  /*4260*/  ISETP.NE.U32.AND P0, PT, R8, RZ, PT ;  /* 0x000000ff0800720c */ /* 0x004fc80003f05070 */
[----:B------:R-:W-:Y:S02]  /*4270*/  ISETP.NE.AND.EX P0, PT, R9, RZ, PT, P0 ;  /* 0x000000ff0900720c */ /* 0x000fe40003f05300 */
[----:B0-----:R-:W-:-:S05]  /*4280*/  I2FP.F32.U32 R2, R10 ;  /* 0x0000000a00027245 */ /* 0x001fca0000201000 */
[----:B------:R-:W-:-:S04]  /*4290*/  FMUL R2, R2, UR4 ;  /* 0x0000000402027c20 */ /* 0x000fc80008400000 */
[----:B------:R0:W2:Y:S02]  /*42a0*/  F2I.U32.TRUNC.NTZ R14, R2 ;  /* 0x00000002000e7305 */ /* 0x0000a4000020f000 */
[----:B---3--:R-:W-:Y:S05]  /*42b0*/  @!P0 BRA `(.L_x_107) ;  /* 0x0000000000288947 */ /* 0x008fea0003800000 */
[----:B------:R-:W3:Y:S02]  /*42c0*/  LDC R3, c[0x0][0x634] ;  /* 0x00018d00ff037b82 */ /* 0x000ee40000000800 */
[----:B---3--:R-:W-:-:S05]  /*42d0*/  IADD3 R7, P0, R18, R3, RZ ;  /* 0x0000000312077210 */ /* 0x008fca0007f1e0ff */
[----:B------:R-:W-:-:S04]  /*42e0*/  IMAD.X R11, RZ, RZ, R17, P0 ;  /* 0x000000ffff0b7224 */ /* 0x000fc800000e0611 */
[----:B0-----:R-:W-:-:S04]  /*42f0*/  IMAD.WIDE.U32 R2, R11, R8, RZ ;  /* 0x000000080b027225 */ /* 0x001fc800078e00ff */
[----:B----4-:R-:W-:-:S04]  /*4300*/  IMAD.WIDE.U32 R4, P0, R7, R9, R2 ;  /* 0x0000000907047225 */ /* 0x010fc80007800002 */
[----:B------:R-:W-:-:S04]  /*4310*/  IMAD.WIDE.U32 R2, R7, R8, RZ ;  /* 0x0000000807027225 */ /* 0x000fc800078e00ff */
[----:B------:R-:W-:Y:S01]  /*4320*/  IMAD.X R7, RZ, RZ, RZ, P0 ;  /* 0x000000ffff077224 */ /* 0x000fe200000e06ff */
[----:B------:R-:W-:Y:S01]  /*4330*/  IADD3 RZ, P0, R3, R4, RZ ;  /* 0x0000000403ff7210 */ /* 0x000fe20007f1e0ff */
[----:B------:R-:W-:-:S04]  /*4340*/  IMAD.MOV.U32 R6, RZ, RZ, R5 ;  /* 0x000000ffff067224 */ /* 0x000fc800078e0005 */
[----:B------:R-:W-:-:S08]  /*4350*/  IMAD.WIDE.U32.X R6, R11, R9, R6, P0 ;  /* 0x000000090b067225 */ /* 0x000fd000000e0406 */
.L_x_107:
[----:B----4-:R-:W3:Y:S01]  /*4360*/  LDC.64 R26, c[0x0][0x640] ;  /* 0x00019000ff1a7b82 */ /* 0x010ee20000000a00 */
[-C--:B-1----:R-:W-:Y:S01]  /*4370*/  SHF.R.U64 R11, R6, R0.reuse, R7 ;  /* 0x00000000060b7219 */ /* 0x082fe20000001207 */
[----:B------:R-:W-:Y:S01]  /*4380*/  IMAD.MOV.U32 R19, RZ, RZ, R17 ;  /* 0x000000ffff137224 */ /* 0x000fe200078e0011 */
[----:B------:R-:W-:Y:S01]  /*4390*/  SHF.R.U32.HI R0, RZ, R0, R7 ;  /* 0x00000000ff007219 */ /* 0x000fe20000011607 */
[----:B--2---:R-:W-:Y:S01]  /*43a0*/  IMAD.MOV R14, RZ, RZ, -R14 ;  /* 0x000000ffff0e7224 */ /* 0x004fe200078e0a0e */
[----:B------:R-:W-:Y:S01]  /*43b0*/  IADD3 R5, P0, RZ, -R11, RZ ;  /* 0x8000000bff057210 */ /* 0x000fe20007f1e0ff */
[----:B------:R-:W-:Y:S01]  /*43c0*/  ULDC UR4, c[0x0][0x154] ;  /* 0x0000550000047ab9 */ /* 0x000fe20000000800 */
[----:B------:R-:W-:Y:S01]  /*43d0*/  IMAD.MOV.U32 R7, RZ, RZ, 0x1 ;  /* 0x00000001ff077424 */ /* 0x000fe200078e00ff */
[----:B------:R-:W1:Y:S01]  /*43e0*/  LDC R4, c[0x0][0x618] ;  /* 0x00018600ff047b82 */ /* 0x000e620000000800 */
[----:B------:R-:W-:Y:S02]  /*43f0*/  IMAD R22, R15, R14, R10 ;  /* 0x0000000e0f167224 */ /* 0x000fe400078e020a */
[----:B------:R-:W-:-:S04]  /*4400*/  IMAD.X R3, RZ, RZ, ~R0, P0 ;  /* 0x000000ffff037224 */ /* 0x000fc800000e0e00 */
[-C--:B------:R-:W-:Y:S01]  /*4410*/  IMAD R0, R3, R12.reuse, RZ ;  /* 0x0000000c03007224 */ /* 0x080fe200078e02ff */
[----:B------:R-:W2:Y:S01]  /*4420*/  LDC R6, c[0x0][0x608] ;  /* 0x00018200ff067b82 */ /* 0x000ea20000000800 */
[----:B0-----:R-:W-:-:S04]  /*4430*/  IMAD.WIDE.U32 R2, R5, R12, R18 ;  /* 0x0000000c05027225 */ /* 0x001fc800078e0012 */
[----:B------:R-:W-:Y:S01]  /*4440*/  IMAD R5, R5, R13, R0 ;  /* 0x0000000d05057224 */ /* 0x000fe200078e0200 */
[----:B------:R-:W-:Y:S02]  /*4450*/  I2FP.F32.U32 R0, R20 ;  /* 0x0000001400007245 */ /* 0x000fe40000201000 */
[----:B------:R-:W0:Y:S01]  /*4460*/  LDC R24, c[0x0][0x658] ;  /* 0x00019600ff187b82 */ /* 0x000e220000000800 */
[----:B------:R-:W-:Y:S01]  /*4470*/  IMAD.IADD R3, R3, 0x1, R5 ;  /* 0x0000000103037824 */ /* 0x000fe200078e0205 */
[----:B---3--:R-:W-:Y:S01]  /*4480*/  ISETP.NE.U32.AND P0, PT, R26, RZ, PT ;  /* 0x000000ff1a00720c */ /* 0x008fe20003f05070 */
[----:B------:R-:W-:Y:S01]  /*4490*/  FMUL R0, R0, UR4 ;  /* 0x0000000400007c20 */ /* 0x000fe20008400000 */
[----:B------:R-:W-:Y:S02]  /*44a0*/  IMAD.MOV.U32 R5, RZ, RZ, -0x1 ;  /* 0xffffffffff057424 */ /* 0x000fe400078e00ff */
[----:B------:R-:W-:Y:S01]  /*44b0*/  ISETP.NE.AND.EX P0, PT, R27, RZ, PT, P0 ;  /* 0x000000ff1b00720c */ /* 0x000fe20003f05300 */
[----:B------:R3:W4:Y:S01]  /*44c0*/  F2I.U32.TRUNC.NTZ R12, R0 ;  /* 0x00000000000c7305 */ /* 0x000722000020f000 */
[----:B------:R-:W3:Y:S01]  /*44d0*/  LDC R15, c[0x0][0x148] ;  /* 0x00005200ff0f7b82 */ /* 0x000ee20000000800 */
[----:B-1----:R-:W-:-:S02]  /*44e0*/  SHF.R.U64 R10, R2, R4, R3 ;  /* 0x00000004020a7219 */ /* 0x002fc40000001203 */
[----:B------:R-:W-:-:S05]  /*44f0*/  SHF.R.U32.HI R3, RZ, R4, R3 ;  /* 0x00000004ff037219 */ /* 0x000fca0000011603 */
[----:B------:R-:W1:Y:S01]  /*4500*/  LDC R14, c[0x0][0x600] ;  /* 0x00018000ff0e7b82 */ /* 0x000e620000000800 */
[-CC-:B--2---:R-:W-:Y:S02]  /*4510*/  SHF.R.U64 R8, R10, R6.reuse, R3.reuse ;  /* 0x000000060a087219 */ /* 0x184fe40000001203 */
[----:B------:R-:W-:-:S05]  /*4520*/  SHF.R.U32.HI R3, RZ, R6, R3 ;  /* 0x00000006ff037219 */ /* 0x000fca0000011603 */
[----:B------:R-:W2:Y:S01]  /*4530*/  LDC R21, c[0x0][0x648] ;  /* 0x00019200ff157b82 */ /* 0x000ea20000000800 */
[-CC-:B0-----:R-:W-:Y:S02]  /*4540*/  SHF.R.U64 R13, R8, R24.reuse, R3.reuse ;  /* 0x00000018080d7219 */ /* 0x181fe40000001203 */
[-C--:B------:R-:W-:Y:S02]  /*4550*/  SHF.L.U32 R5, R5, R24.reuse, RZ ;  /* 0x0000001805057219 */ /* 0x080fe400000006ff */
[-C--:B------:R-:W-:Y:S01]  /*4560*/  SHF.R.U32.HI R3, RZ, R24.reuse, R3 ;  /* 0x00000018ff037219 */ /* 0x080fe20000011603 */
[----:B------:R-:W-:Y:S01]  /*4570*/  IMAD.MOV.U32 R2, RZ, RZ, R13 ;  /* 0x000000ffff027224 */ /* 0x000fe200078e000d */
[----:B------:R-:W-:Y:S01]  /*4580*/  SHF.L.U32 R24, R7, R24, RZ ;  /* 0x0000001807187219 */ /* 0x000fe200000006ff */
[----:B------:R-:W0:Y:S01]  /*4590*/  LDC R25, c[0x0][0x638] ;  /* 0x00018e00ff197b82 */ /* 0x000e220000000800 */
[----:B------:R-:W-:-:S07]  /*45a0*/  LOP3.LUT R19, RZ, R5, RZ, 0x33, !PT ;  /* 0x00000005ff137212 */ /* 0x000fce00078e33ff */
[----:B------:R-:W0:Y:S01]  /*45b0*/  LDC R28, c[0x0][0x610] ;  /* 0x00018400ff1c7b82 */ /* 0x000e220000000800 */
[----:B----4-:R-:W-:Y:S05]  /*45c0*/  @!P0 BRA `(.L_x_108) ;  /* 0x0000000000288947 */ /* 0x010fea0003800000 */
[----:B---3--:R-:W3:Y:S02]  /*45d0*/  LDC R0, c[0x0][0x64c] ;  /* 0x00019300ff007b82 */ /* 0x008ee40000000800 */
[----:B---3--:R-:W-:-:S05]  /*45e0*/  IADD3 R7, P0, R13, R0, RZ ;  /* 0x000000000d077210 */ /* 0x008fca0007f1e0ff */
        /* <DEDUP_REMOVED lines=8> */
.L_x_108:
[----:B------:R-:W4:Y:S01]  /*4670*/  LDC R4, c[0x0][0x65c] ;  /* 0x00019700ff047b82 */ /* 0x000f220000000800 */
[----:B--23--:R-:W-:Y:S01]  /*4680*/  SHF.R.U64 R0, R2, R21, R3 ;  /* 0x0000001502007219 */ /* 0x00cfe20000001203 */
[----:B-1----:R-:W-:Y:S01]  /*4690*/  VIADD R3, R14, 0xffffffff ;  /* 0xffffffff0e037836 */ /* 0x002fe20000000000 */
[----:B------:R-:W-:Y:S01]  /*46a0*/  LOP3.LUT R19, R8, R19, RZ, 0xc0, !PT ;  /* 0x0000001308137212 */ /* 0x000fe200078ec0ff */
[----:B------:R-:W-:Y:S02]  /*46b0*/  IMAD.MOV R12, RZ, RZ, -R12 ;  /* 0x000000ffff0c7224 */ /* 0x000fe400078e0a0c */
[----:B------:R-:W-:Y:S01]  /*46c0*/  IMAD.MOV R2, RZ, RZ, -R0 ;  /* 0x000000ffff027224 */ /* 0x000fe200078e0a00 */
[----:B------:R-:W-:Y:S01]  /*46d0*/  LOP3.LUT R3, R10, R3, RZ, 0xc0, !PT ;  /* 0x000000030a037212 */ /* 0x000fe200078ec0ff */
[----:B------:R-:W-:Y:S02]  /*46e0*/  IMAD R19, R24, R0, R19 ;  /* 0x0000000018137224 */ /* 0x000fe400078e0213 */
[----:B0-----:R-:W-:-:S04]  /*46f0*/  IMAD R0, R2, R25, R13 ;  /* 0x0000001902007224 */ /* 0x001fc800078e020d */
[----:B------:R-:W-:Y:S01]  /*4700*/  IMAD R2, R0, R14, R3 ;  /* 0x0000000e00027224 */ /* 0x000fe200078e0203 */
[----:B----4-:R-:W-:Y:S01]  /*4710*/  ISETP.NE.AND P0, PT, R4, 0x1, PT ;  /* 0x000000010400780c */ /* 0x010fe20003f05270 */
[----:B------:R-:W-:-:S05]  /*4720*/  IMAD.MOV.U32 R4, RZ, RZ, 0x1 ;  /* 0x00000001ff047424 */ /* 0x000fca00078e00ff */
[----:B------:R-:W-:-:S07]  /*4730*/  PRMT R0, R4, 0x7610, R0 ;  /* 0x0000761004007816 */ /* 0x000fce0000000000 */
[----:B------:R-:W-:-:S04]  /*4740*/  @P0 IMAD R22, R15, R12, R20 ;  /* 0x0000000c0f160224 */ /* 0x000fc800078e0214 */
[----:B------:R-:W-:-:S05]  /*4750*/  IMAD R19, R19, R28, R22 ;  /* 0x0000001c13137224 */ /* 0x000fca00078e0216 */
[----:B------:R-:W-:Y:S02]  /*4760*/  SEL R22, R2, R19, !P0 ;  /* 0x0000001302167207 */ /* 0x000fe40004000000 */
[----:B------:R-:W-:Y:S01]  /*4770*/  SEL R19, R19, R2, !P0 ;  /* 0x0000000213137207 */ /* 0x000fe20004000000 */
[----:B------:R-:W-:-:S07]  /*4780*/  IMAD.MOV.U32 R2, RZ, RZ, R11 ;  /* 0x000000ffff027224 */ /* 0x000fce00078e000b */
.L_x_106:
[----:B------:R-:W-:Y:S02]  /*4790*/  LOP3.LUT P0, RZ, R0, 0xff, RZ, 0xc0, !PT ;  /* 0x000000ff00ff7812 */ /* 0x000fe4000780c0ff */
[----:B------:R-:W-:-:S11]  /*47a0*/  LOP3.LUT R69, R69, 0x1, RZ, 0x3c, !PT ;  /* 0x0000000145457812 */ /* 0x000fd600078e3cff */
[----:B------:R-:W-:Y:S05]  /*47b0*/  @P0 BRA `(.L_x_109) ;  /* 0xffffffd000300947 */ /* 0x000fea000383ffff */
[----:B------:R-:W-:Y:S05]  /*47c0*/  EXIT ;  /* 0x000000000000794d */ /* 0x000fea0003800000 */
.L_x_18:
[----:B------:R-:W-:-:S08]  /*47d0*/  ISETP.NE.AND P0, PT, R5, RZ, PT ;  /* 0x000000ff0500720c */ /* 0x000fd00003f05270 */
[----:B0-----:R-:W0:-:S00]  /*47e0*/  USETMAXREG.DEALLOC.CTAPOOL 0x28 ;  /* 0x00000028000079c8 */ /* 0x001e0000080e0500 */
[----:B------:R-:W-:Y:S05]  /*47f0*/  @P0 EXIT ;  /* 0x000000000000094d */ /* 0x000fea0003800000 */
[----:B0-----:R-:W-:Y:S01]  /*4800*/  LOP3.LUT P0, RZ, R8, 0xff, RZ, 0xc0, !PT ;  /* 0x000000ff08ff7812 */ /* 0x001fe2000780c0ff */
[----:B------:R-:W-:Y:S02]  /*4810*/  IMAD.MOV.U32 R0, RZ, RZ, 0x1 ;  /* 0x00000001ff007424 */ /* 0x000fe400078e00ff */
[----:B------:R-:W-:-:S10]  /*4820*/  IMAD.MOV.U32 R8, RZ, RZ, RZ ;  /* 0x000000ffff087224 */ /* 0x000fd400078e00ff */
[----:B------:R-:W-:Y:S05]  /*4830*/  @!P0 BRA `(.L_x_110) ;  /* 0x0000000c00448947 */ /* 0x000fea0003800000 */
[----:B------:R-:W0:Y:S01]  /*4840*/  S2R R10, SR_CgaCtaId ;  /* 0x00000000000a7919 */ /* 0x000e220000008800 */
[----:B------:R-:W-:Y:S01]  /*4850*/  LOP3.LUT P0, RZ, R4, 0x1f, RZ, 0xc0, !PT ;  /* 0x0000001f04ff7812 */ /* 0x000fe2000780c0ff */
[----:B------:R-:W-:Y:S01]  /*4860*/  ULDC UR5, c[0x0][0x658] ;  /* 0x0001960000057ab9 */ /* 0x000fe20000000800 */
[C---:B------:R-:W-:Y:S01]  /*4870*/  ISETP.NE.AND P2, PT, R3.reuse, RZ, PT ;  /* 0x000000ff0300720c */ /* 0x040fe20003f45270 */
[----:B------:R-:W-:Y:S01]  /*4880*/  UMOV UR6, 0xffffffff ;  /* 0xffffffff00067882 */ /* 0x000fe20000000000 */
[----:B------:R-:W-:Y:S01]  /*4890*/  ISETP.NE.OR P0, PT, R3, RZ, !P0 ;  /* 0x000000ff0300720c */ /* 0x000fe20004705670 */
[----:B------:R-:W-:Y:S01]  /*48a0*/  BSSY B0, `(.L_x_110) ;  /* 0x00000ca000007945 */ /* 0x000fe20003800000 */
[----:B------:R-:W-:Y:S01]  /*48b0*/  USHF.L.U32 UR6, UR6, UR5, URZ ;  /* 0x0000000506067299 */ /* 0x000fe2000800063f */
[----:B------:R-:W-:Y:S01]  /*48c0*/  IMAD.MOV.U32 R9, RZ, RZ, 0x1 ;  /* 0x00000001ff097424 */ /* 0x000fe200078e00ff */
[----:B------:R-:W-:Y:S01]  /*48d0*/  LOP3.LUT R6, R16, 0x2, RZ, 0xfc, !PT ;  /* 0x0000000210067812 */ /* 0x000fe200078efcff */
[----:B------:R-:W-:Y:S01]  /*48e0*/  IMAD.MOV.U32 R0, RZ, RZ, 0x1 ;  /* 0x00000001ff007424 */ /* 0x000fe200078e00ff */
[----:B------:R-:W-:Y:S01]  /*48f0*/  ULDC UR4, c[0x0][0x600] ;  /* 0x0001800000047ab9 */ /* 0x000fe20000000800 */
[----:B------:R-:W-:Y:S01]  /*4900*/  IMAD.MOV.U32 R8, RZ, RZ, RZ ;  /* 0x000000ffff087224 */ /* 0x000fe200078e00ff */
[----:B------:R-:W-:Y:S01]  /*4910*/  UMOV UR7, 0x1 ;  /* 0x0000000100077882 */ /* 0x000fe20000000000 */
[----:B------:R-:W-:-:S02]  /*4920*/  UIADD3 UR19, UR40, 0x1, URZ ;  /* 0x0000000128137890 */ /* 0x000fc4000fffe03f */
[----:B------:R-:W-:Y:S02]  /*4930*/  UIADD3 UR15, UR4, -0x1, URZ ;  /* 0xffffffff040f7890 */ /* 0x000fe4000fffe03f */
[----:B------:R-:W-:Y:S02]  /*4940*/  USHF.L.U32 UR17, UR7, UR5, URZ ;  /* 0x0000000507117299 */ /* 0x000fe4000800063f */
[----:B------:R-:W-:Y:S01]  /*4950*/  ULOP3.LUT UR16, URZ, UR6, URZ, 0x33, !UPT ;  /* 0x000000063f107292 */ /* 0x000fe2000f8e333f */
[----:B------:R-:W-:Y:S01]  /*4960*/  ULDC.64 UR20, c[0x0][0x198] ;  /* 0x0000660000147ab9 */ /* 0x000fe20000000a00 */
[C---:B0-----:R-:W-:Y:S02]  /*4970*/  IMAD.SHL.U32 R3, R10.reuse, 0x1000, RZ ;  /* 0x000010000a037824 */ /* 0x041fe400078e00ff */
[----:B------:R-:W-:-:S03]  /*4980*/  IMAD.SHL.U32 R10, R10, 0x20, RZ ;  /* 0x000000200a0a7824 */ /* 0x000fc600078e00ff */
[----:B------:R-:W-:Y:S02]  /*4990*/  LOP3.LUT R3, R3, 0x1000, RZ, 0xc0, !PT ;  /* 0x0000100003037812 */ /* 0x000fe400078ec0ff */
[----:B------:R-:W-:Y:S02]  /*49a0*/  LOP3.LUT R10, R10, 0x20, RZ, 0xc0, !PT ;  /* 0x000000200a0a7812 */ /* 0x000fe400078ec0ff */
[----:B------:R-:W-:-:S07]  /*49b0*/  LOP3.LUT R7, R3, 0x1c200, RZ, 0xfc, !PT ;  /* 0x0001c20003077812 */ /* 0x000fce00078efcff */
.L_x_122:
[----:B------:R-:W-:-:S03]  /*49c0*/  UMOV UR4, 0xffffffff ;  /* 0xffffffff00047882 */ /* 0x000fc60000000000 */
[----:B------:R-:W-:Y:S05]  /*49d0*/  BRA.DIV UR4, `(.L_x_111) ;  /* 0x0000001604587947 */ /* 0x000fea000b800000 */
[----:B------:R-:W-:-:S13]  /*49e0*/  ELECT P6, URZ, PT ;  /* 0x00000000003f782f */ /* 0x000fda00038c0000 */
.L_x_145:
[----:B------:R-:W0:Y:S01]  /*49f0*/  LDC R3, c[0x0][0x28c] ;  /* 0x0000a300ff037b82 */ /* 0x000e220000000800 */
[----:B------:R-:W-:Y:S01]  /*4a00*/  BSSY B1, `(.L_x_112) ;  /* 0x0000039000017945 */ /* 0x000fe20003800000 */
[----:B0-----:R-:W-:-:S13]  /*4a10*/  ISETP.LT.OR P6, PT, R3, 0x1, !P6 ;  /* 0x000000010300780c */ /* 0x001fda00077c1670 */
[----:B------:R-:W-:Y:S05]  /*4a20*/  @P6 BRA `(.L_x_113) ;  /* 0x0000000000d86947 */ /* 0x000fea0003800000 */
[----:B------:R-:W-:Y:S02]  /*4a30*/  IMAD R22, R22, 0x40, R10 ;  /* 0x0000004016167824 */ /* 0x000fe400078e020a */
[----:B------:R-:W-:Y:S02]  /*4a40*/  IMAD.SHL.U32 R19, R19, 0x40, RZ ;  /* 0x0000004013137824 */ /* 0x000fe400078e00ff */
[----:B------:R-:W-:Y:S02]  /*4a50*/  IMAD.MOV.U32 R14, RZ, RZ, RZ ;  /* 0x000000ffff0e7224 */ /* 0x000fe400078e00ff */
[----:B------:R-:W-:Y:S02]  /*4a60*/  IMAD.U32 R15, RZ, RZ, UR19 ;  /* 0x00000013ff0f7e24 */ /* 0x000fe4000f8e00ff */
[----:B------:R-:W-:Y:S02]  /*4a70*/  IMAD.MOV.U32 R3, RZ, RZ, R0 ;  /* 0x000000ffff037224 */ /* 0x000fe400078e0000 */
[----:B------:R-:W-:-:S07]  /*4a80*/  IMAD.MOV.U32 R4, RZ, RZ, R8 ;  /* 0x000000ffff047224 */ /* 0x000fce00078e0008 */
.L_x_117:
[----:B------:R-:W0:Y:S01]  /*4a90*/  S2R R12, SR_CgaCtaId ;  /* 0x00000000000c7919 */ /* 0x000e220000008800 */
[----:B------:R-:W-:Y:S01]  /*4aa0*/  MOV R5, 0x400 ;  /* 0x0000040000057802 */ /* 0x000fe20000000f00 */
[----:B------:R-:W1:Y:S03]  /*4ab0*/  @!P2 LDC R11, c[0x0][0x500] ;  /* 0x00014000ff0bab82 */ /* 0x000e660000000800 */
[----:B0-----:R-:W-:Y:S02]  /*4ac0*/  LEA R13, R12, R5, 0x18 ;  /* 0x000000050c0d7211 */ /* 0x001fe400078ec0ff */
[----:B------:R-:W-:-:S03]  /*4ad0*/  SHF.L.U32 R5, R3, 0x1f, RZ ;  /* 0x0000001f03057819 */ /* 0x000fc600000006ff */
[----:B------:R-:W-:-:S04]  /*4ae0*/  IMAD R12, R4, 0x8, R13 ;  /* 0x00000008040c7824 */ /* 0x000fc800078e020d */
[----:B------:R-:W0:Y:S02]  /*4af0*/  SYNCS.PHASECHK.TRANS64.TRYWAIT P1, [R12+URZ+0x70], R5 ;  /* 0x000070050c0075a7 */ /* 0x000e24000802017f */
[----:B01----:R-:W-:Y:S05]  /*4b00*/  @!P1 BRA `(.L_x_114) ;  /* 0x00000014002c9947 */ /* 0x003fea0003800000 */
.L_x_146:
[----:B0-----:R-:W-:Y:S01]  /*4b10*/  PRMT R5, R6, 0x9910, RZ ;  /* 0x0000991006057816 */ /* 0x001fe200000000ff */
[----:B------:R0:W-:Y:S03]  /*4b20*/  @!P2 SYNCS.ARRIVE.TRANS64 RZ, [R12+URZ], R11 ;  /* 0x0000000b0cffa9a7 */ /* 0x0001e6000800003f */
[----:B------:R-:W-:-:S13]  /*4b30*/  ISETP.NE.AND P1, PT, R5, 0x2, PT ;  /* 0x000000020500780c */ /* 0x000fda0003f25270 */
[----:B0-----:R-:W-:Y:S05]  /*4b40*/  @P1 BRA `(.L_x_115) ;  /* 0x0000000000041947 */ /* 0x001fea0003800000 */
[----:B------:R-:W-:Y:S01]  /*4b50*/  BPT.TRAP 0x1 ;  /* 0x000000040000795c */ /* 0x000fe20000300000 */
.L_x_115:
[----:B------:R-:W-:Y:S05]  /*4b60*/  @P0 BRA `(.L_x_116) ;  /* 0x0000000000040947 */ /* 0x000fea0003800000 */
[----:B------:R-:W-:Y:S01]  /*4b70*/  BPT.TRAP 0x1 ;  /* 0x000000040000795c */ /* 0x000fe20000300000 */
.L_x_116:
[----:B------:R-:W-:Y:S01]  /*4b80*/  R2UR UR13, R13 ;  /* 0x000000000d0d72ca */ /* 0x000fe200000e0000 */
[----:B------:R-:W-:Y:S01]  /*4b90*/  IMAD R13, R4, 0x2000, R13 ;  /* 0x00002000040d7824 */ /* 0x000fe200078e020d */
[----:B------:R-:W-:Y:S01]  /*4ba0*/  R2UR UR9, R12 ;  /* 0x000000000c0972ca */ /* 0x000fe200000e0000 */
[C---:B------:R-:W-:Y:S01]  /*4bb0*/  IMAD R5, R4.reuse, 0x2000, R7 ;  /* 0x0000200004057824 */ /* 0x040fe200078e0207 */
[----:B------:R-:W-:Y:S01]  /*4bc0*/  UIADD3 UR4, UP0, UR20, 0xf0, URZ ;  /* 0x000000f014047890 */ /* 0x000fe2000ff1e03f */
[----:B------:R-:W-:Y:S01]  /*4bd0*/  VIADD R15, R15, 0xffffffff ;  /* 0xffffffff0f0f7836 */ /* 0x000fe20000000000 */
[----:B------:R-:W-:Y:S01]  /*4be0*/  R2UR UR5, R13 ;  /* 0x000000000d0572ca */ /* 0x000fe200000e0000 */
[----:B------:R-:W-:Y:S01]  /*4bf0*/  UIADD3 UR22, UP1, UR20, 0x1f0, URZ ;  /* 0x000001f014167890 */ /* 0x000fe2000ff3e03f */
[----:B------:R-:W-:Y:S01]  /*4c00*/  R2UR UR8, R5 ;  /* 0x00000000050872ca */ /* 0x000fe200000e0000 */
[----:B------:R-:W-:Y:S01]  /*4c10*/  VIADD R4, R4, 0x1 ;  /* 0x0000000104047836 */ /* 0x000fe20000000000 */
[----:B------:R-:W-:Y:S01]  /*4c20*/  R2UR UR11, R19 ;  /* 0x00000000130b72ca */ /* 0x000fe200000e0000 */
[----:B------:R-:W-:Y:S01]  /*4c30*/  UIADD3.X UR23, URZ, UR21, URZ, UP1, !UPT ;  /* 0x000000153f177290 */ /* 0x000fe20008ffe43f */
[----:B------:R-:W-:Y:S01]  /*4c40*/  R2UR UR10, R14 ;  /* 0x000000000e0a72ca */ /* 0x000fe200000e0000 */
[----:B------:R-:W-:Y:S01]  /*4c50*/  UMOV UR6, 0x0 ;  /* 0x0000000000067882 */ /* 0x000fe20000000000 */
[----:B------:R-:W-:Y:S01]  /*4c60*/  R2UR UR12, R2 ;  /* 0x00000000020c72ca */ /* 0x000fe200000e0000 */
[----:B------:R-:W-:Y:S01]  /*4c70*/  UMOV UR7, 0x10000000 ;  /* 0x1000000000077882 */ /* 0x000fe20000000000 */
[----:B------:R-:W-:Y:S01]  /*4c80*/  R2UR UR18, R22 ;  /* 0x00000000161272ca */ /* 0x000fe200000e0000 */
[----:B------:R-:W-:Y:S01]  /*4c90*/  UMOV UR24, 0x30000 ;  /* 0x0003000000187882 */ /* 0x000fe20000000000 */
[----:B------:R-:W-:Y:S01]  /*4ca0*/  ISETP.GT.AND P3, PT, R15, 0x1, PT ;  /* 0x000000010f00780c */ /* 0x000fe20003f64270 */
[----:B------:R-:W-:Y:S01]  /*4cb0*/  UIADD3 UR14, UR5, 0x200, URZ ;  /* 0x00000200050e7890 */ /* 0x000fe2000fffe03f */
[----:B------:R-:W-:Y:S01]  /*4cc0*/  ISETP.NE.AND P1, PT, R4, 0xe, PT ;  /* 0x0000000e0400780c */ /* 0x000fe20003f25270 */
[----:B------:R-:W-:Y:S01]  /*4cd0*/  UIADD3.X UR5, URZ, UR21, URZ, UP0, !UPT ;  /* 0x000000153f057290 */ /* 0x000fe200087fe43f */
[----:B------:R-:W-:Y:S01]  /*4ce0*/  VIADD R14, R14, 0x80 ;  /* 0x000000800e0e7836 */ /* 0x000fe20000000000 */
[----:B------:R-:W-:Y:S01]  /*4cf0*/  UIADD3 UR13, UR13, UR8, URZ ;  /* 0x000000080d0d7290 */ /* 0x000fe2000fffe03f */
[----:B------:R-:W-:-:S02]  /*4d00*/  SEL R12, RZ, 0x1, P1 ;  /* 0x00000001ff0c7807 */ /* 0x000fc40000800000 */
[----:B------:R-:W-:Y:S01]  /*4d10*/  UMOV UR8, UR14 ;  /* 0x0000000e00087c82 */ /* 0x000fe20008000000 */
[----:B------:R-:W-:Y:S02]  /*4d20*/  SEL R4, R4, RZ, P1 ;  /* 0x000000ff04047207 */ /* 0x000fe40000800000 */
[----:B------:R-:W-:Y:S01]  /*4d30*/  LOP3.LUT R3, R3, R12, RZ, 0x3c, !PT ;  /* 0x0000000c03037212 */ /* 0x000fe200078e3cff */
[----:B------:R0:W-:Y:S02]  /*4d40*/  UTMALDG.3D [UR8], [UR4], desc[UR6] ;  /* 0x00000608040075b4 */ /* 0x0001e40008011000 */
[----:B0-----:R-:W-:Y:S01]  /*4d50*/  UMOV UR11, UR18 ;  /* 0x00000012000b7c82 */ /* 0x001fe20008000000 */
[----:B------:R-:W-:Y:S02]  /*4d60*/  UMOV UR8, UR13 ;  /* 0x0000000d00087c82 */ /* 0x000fe40008000000 */
[----:B------:R0:W-:Y:S02]  /*4d70*/  UTMALDG.3D.MULTICAST [UR8], [UR22], UR24, desc[UR6] ;  /* 0x00000608160073b4 */ /* 0x0001e40008011818 */
[----:B0-----:R-:W-:Y:S05]  /*4d80*/  @P3 BRA `(.L_x_117) ;  /* 0xfffffffc00403947 */ /* 0x001fea000383ffff */
.L_x_113:
[----:B------:R-:W-:Y:S05]  /*4d90*/  BSYNC B1 ;  /* 0x0000000000017941 */ /* 0x000fea0003800000 */
.L_x_112:
[----:B------:R-:W2:Y:S01]  /*4da0*/  LDL.64 R12, [R1] ;  /* 0x00000000010c7983 */ /* 0x000ea20000100a00 */
[----:B------:R-:W-:Y:S01]  /*4db0*/  LOP3.LUT P4, RZ, R9, 0xff, RZ, 0xc0, !PT ;  /* 0x000000ff09ff7812 */ /* 0x000fe2000788c0ff */
[----:B------:R-:W-:Y:S01]  /*4dc0*/  VIADD R8, R8, UR40 ;  /* 0x0000002808087c36 */ /* 0x000fe20008000000 */
[----:B------:R-:W-:Y:S01]  /*4dd0*/  ULDC.64 UR4, c[0x0][0x650] ;  /* 0x0001940000047ab9 */ /* 0x000fe20000000a00 */
[----:B------:R-:W-:Y:S01]  /*4de0*/  IMAD.U32 R5, RZ, RZ, UR40 ;  /* 0x00000028ff057e24 */ /* 0x000fe2000f8e00ff */
[----:B------:R-:W-:Y:S01]  /*4df0*/  UISETP.GE.U32.AND UP0, UPT, UR40, 0xe, UPT ;  /* 0x0000000e2800788c */ /* 0x000fe2000bf06070 */
[----:B------:R-:W-:Y:S01]  /*4e00*/  BSSY B1, `(.L_x_118) ;  /* 0x0000071000017945 */ /* 0x000fe20003800000 */
[----:B------:R-:W-:Y:S01]  /*4e10*/  SHF.R.U32.HI R2, RZ, 0x1, R8 ;  /* 0x00000001ff027819 */ /* 0x000fe20000011608 */
[----:B------:R-:W-:Y:S01]  /*4e20*/  IMAD.MOV.U32 R19, RZ, RZ, -0x1 ;  /* 0xffffffffff137424 */ /* 0x000fe200078e00ff */
[----:B------:R-:W-:Y:S01]  /*4e30*/  ISETP.GT.U32.AND P1, PT, R8, 0xd, PT ;  /* 0x0000000d0800780c */ /* 0x000fe20003f24070 */
[----:B------:R-:W-:Y:S01]  /*4e40*/  IMAD.MOV.U32 R22, RZ, RZ, -0x1 ;  /* 0xffffffffff167424 */ /* 0x000fe200078e00ff */
[----:B------:R-:W-:-:S02]  /*4e50*/  PLOP3.LUT P3, PT, PT, PT, UP0, 0x80, 0x0 ;  /* 0x000000000000781c */ /* 0x000fc40003f6f008 */
[----:B------:R-:W-:Y:S01]  /*4e60*/  ISETP.LT.U32.AND P1, PT, R5, 0xe, P1 ;  /* 0x0000000e0500780c */ /* 0x000fe20000f21070 */
[----:B------:R-:W0:Y:S01]  /*4e70*/  @P4 S2R R4, SR_CgaCtaId ;  /* 0x0000000000044919 */ /* 0x000e220000008800 */
[----:B------:R-:W-:Y:S02]  /*4e80*/  @P4 MOV R3, 0x400 ;  /* 0x0000040000034802 */ /* 0x000fe40000000f00 */
[----:B------:R-:W-:Y:S02]  /*4e90*/  PRMT R9, RZ, 0x7610, R9 ;  /* 0x00007610ff097816 */ /* 0x000fe40000000009 */
[----:B0-----:R-:W-:Y:S01]  /*4ea0*/  @P4 LEA R4, R4, R3, 0x18 ;  /* 0x0000000304044211 */ /* 0x001fe200078ec0ff */
[----:B------:R-:W-:-:S03]  /*4eb0*/  IMAD.WIDE.U32 R2, R2, -0x6db6db6d, RZ ;  /* 0x9249249302027825 */ /* 0x000fc600078e00ff */
[----:B------:R0:W-:Y:S01]  /*4ec0*/  @P4 SYNCS.ARRIVE.TRANS64.A1T0 RZ, [R4+URZ+0x118], RZ ;  /* 0x000118ff04ff49a7 */ /* 0x0001e2000810003f */
[----:B------:R-:W-:Y:S01]  /*4ed0*/  IMAD.MOV.U32 R2, RZ, RZ, -0x1 ;  /* 0xffffffffff027424 */ /* 0x000fe200078e00ff */
[----:B------:R-:W-:Y:S02]  /*4ee0*/  SHF.R.U32.HI R5, RZ, 0x2, R3 ;  /* 0x00000002ff057819 */ /* 0x000fe40000011603 */
[----:B------:R-:W-:-:S03]  /*4ef0*/  SEL R3, RZ, 0x1, !P1 ;  /* 0x00000001ff037807 */ /* 0x000fc60004800000 */
[----:B------:R-:W-:Y:S01]  /*4f00*/  IMAD R8, R5, -0xe, R8 ;  /* 0xfffffff205087824 */ /* 0x000fe200078e0208 */
[----:B------:R-:W-:Y:S02]  /*4f10*/  LOP3.LUT R0, R0, R3, RZ, 0x3c, !PT ;  /* 0x0000000300007212 */ /* 0x000fe400078e3cff */
[----:B------:R-:W-:Y:S02]  /*4f20*/  PRMT R3, RZ, 0x7610, R3 ;  /* 0x00007610ff037816 */ /* 0x000fe40000000003 */
[----:B------:R-:W-:Y:S02]  /*4f30*/  @P3 LOP3.LUT R0, R0, 0x1, R5, 0x78, !PT ;  /* 0x0000000100003812 */ /* 0x000fe400078e7805 */
[----:B--2---:R-:W-:-:S04]  /*4f40*/  IADD3 R18, P4, R18, R12, RZ ;  /* 0x0000000c12127210 */ /* 0x004fc80007f9e0ff */
[----:B------:R-:W-:Y:S01]  /*4f50*/  ISETP.GE.U32.AND P1, PT, R18, UR4, PT ;  /* 0x0000000412007c0c */ /* 0x000fe2000bf26070 */
[----:B------:R-:W-:-:S05]  /*4f60*/  IMAD.X R17, R17, 0x1, R23, P4 ;  /* 0x0000000111117824 */ /* 0x000fca00020e0617 */
[----:B------:R-:W-:-:S13]  /*4f70*/  ISETP.GE.U32.AND.EX P1, PT, R17, UR5, PT, P1 ;  /* 0x0000000511007c0c */ /* 0x000fda000bf26110 */
[----:B0-----:R-:W-:Y:S05]  /*4f80*/  @P1 BRA `(.L_x_119) ;  /* 0x0000000400601947 */ /* 0x001fea0003800000 */
[----:B------:R-:W0:Y:S01]  /*4f90*/  S2R R12, SR_CTAID.X ;  /* 0x00000000000c7919 */ /* 0x000e220000002500 */
[----:B------:R-:W-:Y:S01]  /*4fa0*/  ULDC.64 UR4, c[0x0][0x628] ;  /* 0x00018a0000047ab9 */ /* 0x000fe20000000a00 */
[----:B------:R-:W-:Y:S01]  /*4fb0*/  ULDC UR7, c[0x0][0x630] ;  /* 0x00018c0000077ab9 */ /* 0x000fe20000000800 */
[----:B------:R-:W-:Y:S01]  /*4fc0*/  ISETP.NE.U32.AND P1, PT, RZ, UR4, PT ;  /* 0x00000004ff007c0c */ /* 0x000fe2000bf25070 */
[----:B------:R-:W1:Y:S01]  /*4fd0*/  S2R R13, SR_CTAID.Y ;  /* 0x00000000000d7919 */ /* 0x000e620000002600 */
[----:B------:R-:W-:Y:S01]  /*4fe0*/  ULDC UR8, c[0x0][0x150] ;  /* 0x0000540000087ab9 */ /* 0x000fe20000000800 */
[----:B------:R-:W-:Y:S01]  /*4ff0*/  IMAD.MOV.U32 R2, RZ, RZ, R18 ;  /* 0x000000ffff027224 */ /* 0x000fe200078e0012 */
[----:B------:R-:W-:Y:S01]  /*5000*/  ISETP.NE.AND.EX P1, PT, RZ, UR5, PT, P1 ;  /* 0x00000005ff007c0c */ /* 0x000fe2000bf25310 */
[----:B------:R-:W-:Y:S01]  /*5010*/  IMAD.MOV.U32 R3, RZ, RZ, R17 ;  /* 0x000000ffff037224 */ /* 0x000fe200078e0011 */
[----:B0-----:R-:W-:-:S11]  /*5020*/  I2FP.F32.U32 R14, R12 ;  /* 0x0000000c000e7245 */ /* 0x001fd60000201000 */
[----:B------:R-:W-:Y:S05]  /*5030*/  @!P1 BRA `(.L_x_120) ;  /* 0x0000000000289947 */ /* 0x000fea0003800000 */
[----:B------:R-:W-:Y:S02]  /*5040*/  ULDC UR6, c[0x0][0x634] ;  /* 0x00018d0000067ab9 */ /* 0x000fe40000000800 */
[----:B------:R-:W-:-:S05]  /*5050*/  IADD3 R3, P1, R18, UR6, RZ ;  /* 0x0000000612037c10 */ /* 0x000fca000ff3e0ff */
[----:B------:R-:W-:-:S04]  /*5060*/  IMAD.X R11, RZ, RZ, R17, P1 ;  /* 0x000000ffff0b7224 */ /* 0x000fc800008e0611 */
[----:B------:R-:W-:-:S04]  /*5070*/  IMAD.WIDE.U32 R4, R11, UR4, RZ ;  /* 0x000000040b047c25 */ /* 0x000fc8000f8e00ff */
[----:B------:R-:W-:-:S04]  /*5080*/  IMAD.WIDE.U32 R4, P1, R3, UR5, R4 ;  /* 0x0000000503047c25 */ /* 0x000fc8000f820004 */
[----:B------:R-:W-:-:S04]  /*5090*/  IMAD.WIDE.U32 R2, R3, UR4, RZ ;  /* 0x0000000403027c25 */ /* 0x000fc8000f8e00ff */
[----:B------:R-:W-:Y:S01]  /*50a0*/  IMAD.MOV.U32 R2, RZ, RZ, R5 ;  /* 0x000000ffff027224 */ /* 0x000fe200078e0005 */
[----:B------:R-:W-:Y:S01]  /*50b0*/  IADD3 RZ, P3, R3, R4, RZ ;  /* 0x0000000403ff7210 */ /* 0x000fe20007f7e0ff */
[----:B------:R-:W-:-:S04]  /*50c0*/  IMAD.X R3, RZ, RZ, RZ, P1 ;  /* 0x000000ffff037224 */ /* 0x000fc800008e06ff */
[----:B------:R-:W-:-:S08]  /*50d0*/  IMAD.WIDE.U32.X R2, R11, UR5, R2, P3 ;  /* 0x000000050b027c25 */ /* 0x000fd000098e0402 */
.L_x_120:
[----:B------:R-:W0:Y:S01]  /*50e0*/  LDC R21, c[0x0][0x65c] ;  /* 0x00019700ff157b82 */ /* 0x000e220000000800 */
[--C-:B------:R-:W-:Y:S01]  /*50f0*/  SHF.R.U64 R11, R2, UR7, R3.reuse ;  /* 0x00000007020b7c19 */ /* 0x100fe20008001203 */
[----:B------:R-:W-:Y:S01]  /*5100*/  FMUL R14, R14, UR8 ;  /* 0x000000080e0e7c20 */ /* 0x000fe20008400000 */
[----:B------:R-:W-:Y:S01]  /*5110*/  SHF.R.U32.HI R2, RZ, UR7, R3 ;  /* 0x00000007ff027c19 */ /* 0x000fe20008011603 */
[----:B------:R-:W-:Y:S01]  /*5120*/  ULDC UR6, c[0x0][0x154] ;  /* 0x0000550000067ab9 */ /* 0x000fe20000000800 */
[----:B------:R-:W-:Y:S01]  /*5130*/  IADD3 R15, P1, RZ, -R11, RZ ;  /* 0x8000000bff0f7210 */ /* 0x000fe20007f3e0ff */
[----:B------:R-:W-:Y:S01]  /*5140*/  ULDC.64 UR4, c[0x0][0x620] ;  /* 0x0001880000047ab9 */ /* 0x000fe20000000a00 */
[----:B-1----:R-:W-:Y:S01]  /*5150*/  I2FP.F32.U32 R3, R13 ;  /* 0x0000000d00037245 */ /* 0x002fe20000201000 */
[----:B------:R-:W1:Y:S01]  /*5160*/  LDC R19, c[0x0][0x144] ;  /* 0x00005100ff137b82 */ /* 0x000e620000000800 */
[----:B------:R-:W2:Y:S01]  /*5170*/  F2I.U32.TRUNC.NTZ R14, R14 ;  /* 0x0000000e000e7305 */ /* 0x000ea2000020f000 */
[----:B------:R-:W-:-:S02]  /*5180*/  IMAD.X R2, RZ, RZ, ~R2, P1 ;  /* 0x000000ffff027224 */ /* 0x000fc400008e0e02 */
[----:B------:R-:W-:Y:S01]  /*5190*/  FMUL R4, R3, UR6 ;  /* 0x0000000603047c20 */ /* 0x000fe20008400000 */
[----:B------:R-:W-:Y:S01]  /*51a0*/  IMAD.MOV.U32 R3, RZ, RZ, R17 ;  /* 0x000000ffff037224 */ /* 0x000fe200078e0011 */
[----:B------:R-:W-:Y:S01]  /*51b0*/  ULDC.64 UR6, c[0x0][0x640] ;  /* 0x0001900000067ab9 */ /* 0x000fe20000000a00 */
[----:B------:R-:W-:Y:S01]  /*51c0*/  IMAD R2, R2, UR4, RZ ;  /* 0x0000000402027c24 */ /* 0x000fe2000f8e02ff */
[----:B------:R-:W3:Y:S01]  /*51d0*/  LDC R20, c[0x0][0x148] ;  /* 0x00005200ff147b82 */ /* 0x000ee20000000800 */
[----:B------:R-:W-:Y:S01]  /*51e0*/  ISETP.NE.U32.AND P1, PT, RZ, UR6, PT ;  /* 0x00000006ff007c0c */ /* 0x000fe2000bf25070 */
[----:B------:R-:W4:Y:S01]  /*51f0*/  F2I.U32.TRUNC.NTZ R4, R4 ;  /* 0x0000000400047305 */ /* 0x000f22000020f000 */
[----:B------:R-:W-:Y:S02]  /*5200*/  IMAD R5, R15, UR5, R2 ;  /* 0x000000050f057c24 */ /* 0x000fe4000f8e0202 */
[----:B------:R-:W-:Y:S01]  /*5210*/  IMAD.MOV.U32 R2, RZ, RZ, R18 ;  /* 0x000000ffff027224 */ /* 0x000fe200078e0012 */
[----:B------:R-:W-:-:S02]  /*5220*/  ISETP.NE.AND.EX P1, PT, RZ, UR7, PT, P1 ;  /* 0x00000007ff007c0c */ /* 0x000fc4000bf25310 */
[----:B0-----:R-:W-:Y:S01]  /*5230*/  ISETP.NE.AND P4, PT, R21, 0x1, PT ;  /* 0x000000011500780c */ /* 0x001fe20003f85270 */
[----:B------:R-:W-:Y:S01]  /*5240*/  IMAD.WIDE.U32 R2, R15, UR4, R2 ;  /* 0x000000040f027c25 */ /* 0x000fe2000f8e0002 */
[----:B------:R-:W-:-:S03]  /*5250*/  ULDC UR4, c[0x0][0x618] ;  /* 0x0001860000047ab9 */ /* 0x000fc60000000800 */
[----:B--2---:R-:W-:Y:S02]  /*5260*/  IMAD.MOV R14, RZ, RZ, -R14 ;  /* 0x000000ffff0e7224 */ /* 0x004fe400078e0a0e */
[----:B------:R-:W-:Y:S02]  /*5270*/  IMAD.IADD R3, R3, 0x1, R5 ;  /* 0x0000000103037824 */ /* 0x000fe400078e0205 */
[----:B-1----:R-:W-:-:S03]  /*5280*/  IMAD R12, R19, R14, R12 ;  /* 0x0000000e130c7224 */ /* 0x002fc600078e020c */
[--C-:B------:R-:W-:Y:S01]  /*5290*/  SHF.R.U64 R14, R2, UR4, R3.reuse ;  /* 0x00000004020e7c19 */ /* 0x100fe20008001203 */
[----:B----4-:R-:W-:Y:S01]  /*52a0*/  IMAD.MOV R2, RZ, RZ, -R4 ;  /* 0x000000ffff027224 */ /* 0x010fe200078e0a04 */
[----:B------:R-:W-:Y:S01]  /*52b0*/  SHF.R.U32.HI R3, RZ, UR4, R3 ;  /* 0x00000004ff037c19 */ /* 0x000fe20008011603 */
[----:B------:R-:W-:Y:S02]  /*52c0*/  ULDC UR4, c[0x0][0x608] ;  /* 0x0001820000047ab9 */ /* 0x000fe40000000800 */
[----:B---3--:R-:W-:Y:S01]  /*52d0*/  @P4 IMAD R12, R20, R2, R13 ;  /* 0x00000002140c4224 */ /* 0x008fe200078e020d */
[--C-:B------:R-:W-:Y:S02]  /*52e0*/  SHF.R.U64 R19, R14, UR4, R3.reuse ;  /* 0x000000040e137c19 */ /* 0x100fe40008001203 */
[----:B------:R-:W-:Y:S01]  /*52f0*/  SHF.R.U32.HI R2, RZ, UR4, R3 ;  /* 0x00000004ff027c19 */ /* 0x000fe20008011603 */
[----:B------:R-:W-:-:S03]  /*5300*/  ULDC UR4, c[0x0][0x658] ;  /* 0x0001960000047ab9 */ /* 0x000fc60000000800 */
[--C-:B------:R-:W-:Y:S02]  /*5310*/  SHF.R.U64 R13, R19, UR4, R2.reuse ;  /* 0x00000004130d7c19 */ /* 0x100fe40008001202 */
[----:B------:R-:W-:-:S03]  /*5320*/  SHF.R.U32.HI R2, RZ, UR4, R2 ;  /* 0x00000004ff027c19 */ /* 0x000fc60008011602 */
[----:B------:R-:W-:Y:S02]  /*5330*/  IMAD.MOV.U32 R4, RZ, RZ, R13 ;  /* 0x000000ffff047224 */ /* 0x000fe400078e000d */
[----:B------:R-:W-:Y:S01]  /*5340*/  IMAD.MOV.U32 R3, RZ, RZ, R2 ;  /* 0x000000ffff037224 */ /* 0x000fe200078e0002 */
[----:B------:R-:W-:Y:S06]  /*5350*/  @!P1 BRA `(.L_x_121) ;  /* 0x00000000002c9947 */ /* 0x000fec0003800000 */
        /* <DEDUP_REMOVED lines=9> */
[----:B------:R-:W-:-:S04]  /*53f0*/  IMAD.WIDE.U32.X R2, R15, UR7, R2, P3 ;  /* 0x000000070f027c25 */ /* 0x000fc800098e0402 */
[----:B------:R-:W-:-:S07]  /*5400*/  IMAD.MOV.U32 R4, RZ, RZ, R2 ;  /* 0x000000ffff047224 */ /* 0x000fce00078e0002 */
.L_x_121:
[----:B------:R-:W-:Y:S01]  /*5410*/  ULDC UR4, c[0x0][0x648] ;  /* 0x0001920000047ab9 */ /* 0x000fe20000000800 */
[----:B------:R-:W-:Y:S01]  /*5420*/  LOP3.LUT R2, R19, UR16, RZ, 0xc0, !PT ;  /* 0x0000001013027c12 */ /* 0x000fe2000f8ec0ff */
[----:B------:R-:W-:Y:S01]  /*5430*/  ULDC UR5, c[0x0][0x610] ;  /* 0x0001840000057ab9 */ /* 0x000fe20000000800 */
[----:B------:R-:W-:Y:S01]  /*5440*/  SHF.R.U64 R3, R4, UR4, R3 ;  /* 0x0000000404037c19 */ /* 0x000fe20008001203 */
[----:B------:R-:W-:Y:S01]  /*5450*/  ULDC UR4, c[0x0][0x638] ;  /* 0x00018e0000047ab9 */ /* 0x000fe20000000800 */
[----:B------:R-:W-:-:S03]  /*5460*/  LOP3.LUT R14, R14, UR15, RZ, 0xc0, !PT ;  /* 0x0000000f0e0e7c12 */ /* 0x000fc6000f8ec0ff */
[----:B------:R-:W-:Y:S02]  /*5470*/  IMAD.MOV R4, RZ, RZ, -R3 ;  /* 0x000000ffff047224 */ /* 0x000fe400078e0a03 */
[----:B------:R-:W-:Y:S02]  /*5480*/  IMAD R3, R3, UR17, R2 ;  /* 0x0000001103037c24 */ /* 0x000fe4000f8e0202 */
[----:B------:R-:W-:Y:S01]  /*5490*/  IMAD R13, R4, UR4, R13 ;  /* 0x00000004040d7c24 */ /* 0x000fe2000f8e020d */
[----:B------:R-:W-:Y:S01]  /*54a0*/  ULDC UR4, c[0x0][0x600] ;  /* 0x0001800000047ab9 */ /* 0x000fe20000000800 */
[----:B------:R-:W-:Y:S02]  /*54b0*/  IMAD R12, R3, UR5, R12 ;  /* 0x00000005030c7c24 */ /* 0x000fe4000f8e020c */
[----:B------:R-:W-:Y:S02]  /*54c0*/  IMAD R13, R13, UR4, R14 ;  /* 0x000000040d0d7c24 */ /* 0x000fe4000f8e020e */
[----:B------:R-:W-:-:S02]  /*54d0*/  IMAD.MOV.U32 R3, RZ, RZ, 0x1 ;  /* 0x00000001ff037424 */ /* 0x000fc400078e00ff */
[----:B------:R-:W-:Y:S01]  /*54e0*/  IMAD.MOV.U32 R2, RZ, RZ, R11 ;  /* 0x000000ffff027224 */ /* 0x000fe200078e000b */
[----:B------:R-:W-:Y:S02]  /*54f0*/  SEL R22, R13, R12, !P4 ;  /* 0x0000000c0d167207 */ /* 0x000fe40006000000 */
[----:B------:R-:W-:-:S07]  /*5500*/  SEL R19, R12, R13, !P4 ;  /* 0x0000000d0c137207 */ /* 0x000fce0006000000 */
.L_x_119:
[----:B------:R-:W-:Y:S05]  /*5510*/  BSYNC B1 ;  /* 0x0000000000017941 */ /* 0x000fea0003800000 */
.L_x_118:
[----:B------:R-:W-:-:S13]  /*5520*/  LOP3.LUT P1, RZ, R3, 0xff, RZ, 0xc0, !PT ;  /* 0x000000ff03ff7812 */ /* 0x000fda000782c0ff */
[----:B------:R-:W-:Y:S05]  /*5530*/  @P1 BRA `(.L_x_122) ;  /* 0xfffffff400201947 */ /* 0x000fea000383ffff */
[----:B------:R-:W-:Y:S05]  /*5540*/  BSYNC B0 ;  /* 0x0000000000007941 */ /* 0x000fea0003800000 */
.L_x_110:
[----:B------:R-:W-:-:S03]  /*5550*/  UMOV UR4, 0xffffffff ;  /* 0xffffffff00047882 */ /* 0x000fc60000000000 */
[----:B------:R-:W-:Y:S05]  /*5560*/  BRA.DIV UR4, `(.L_x_123) ;  /* 0x0000000a04a87947 */ /* 0x000fea000b800000 */
[----:B------:R-:W-:-:S13]  /*5570*/  ELECT P6, URZ, PT ;  /* 0x00000000003f782f */ /* 0x000fda00038c0000 */
.L_x_149:
[----:B------:R-:W-:Y:S04]  /*5580*/  BSSY B0, `(.L_x_124) ;  /* 0x0000085000007945 */ /* 0x000fe80003800000 */
[----:B------:R-:W-:Y:S05]  /*5590*/  @!P6 BRA `(.L_x_125) ;  /* 0x00000008000ce947 */ /* 0x000fea0003800000 */
[----:B------:R-:W-:-:S04]  /*55a0*/  LOP3.LUT R16, R16, 0x2, RZ, 0xfc, !PT ;  /* 0x0000000210107812 */ /* 0x000fc800078efcff */
[----:B------:R-:W-:-:S13]  /*55b0*/  ISETP.NE.AND P0, PT, R16, 0x3, PT ;  /* 0x000000031000780c */ /* 0x000fda0003f05270 */
[----:B------:R-:W-:Y:S05]  /*55c0*/  @!P0 BRA `(.L_x_126) ;  /* 0x0000000000048947 */ /* 0x000fea0003800000 */
[----:B------:R-:W-:Y:S01]  /*55d0*/  BPT.TRAP 0x1 ;  /* 0x000000040000795c */ /* 0x000fe20000300000 */
.L_x_126:
[----:B------:R-:W0:Y:S01]  /*55e0*/  S2R R3, SR_CgaCtaId ;  /* 0x0000000000037919 */ /* 0x000e220000008800 */
[----:B------:R-:W-:-:S04]  /*55f0*/  MOV R2, 0x400 ;  /* 0x0000040000027802 */ /* 0x000fc80000000f00 */
[----:B0-----:R-:W-:Y:S02]  /*5600*/  LEA R3, R3, R2, 0x18 ;  /* 0x0000000203037211 */ /* 0x001fe400078ec0ff */
[----:B------:R-:W-:-:S03]  /*5610*/  SHF.L.U32 R2, R0, 0x1f, RZ ;  /* 0x0000001f00027819 */ /* 0x000fc600000006ff */
[----:B------:R-:W-:-:S04]  /*5620*/  VIADD R3, R3, 0x70 ;  /* 0x0000007003037836 */ /* 0x000fc80000000000 */
[C---:B------:R-:W-:Y:S02]  /*5630*/  IMAD R7, R8.reuse, 0x8, R3 ;  /* 0x0000000808077824 */ /* 0x040fe400078e0203 */
[----:B------:R-:W-:Y:S02]  /*5640*/  VIADD R8, R8, 0x1 ;  /* 0x0000000108087836 */ /* 0x000fe40000000000 */
[----:B------:R-:W0:Y:S03]  /*5650*/  SYNCS.PHASECHK.TRANS64.TRYWAIT P0, [R7+URZ], R2 ;  /* 0x00000002070075a7 */ /* 0x000e26000800017f */
[----:B------:R-:W-:-:S04]  /*5660*/  ISETP.NE.AND P1, PT, R8, 0xe, PT ;  /* 0x0000000e0800780c */ /* 0x000fc80003f25270 */
[----:B------:R-:W-:Y:S02]  /*5670*/  SEL R5, RZ, 0x1, P1 ;  /* 0x00000001ff057807 */ /* 0x000fe40000800000 */
[----:B------:R-:W-:Y:S02]  /*5680*/  SEL R8, R8, RZ, P1 ;  /* 0x000000ff08087207 */ /* 0x000fe40000800000 */
[----:B------:R-:W-:-:S03]  /*5690*/  LOP3.LUT R5, R0, R5, RZ, 0x3c, !PT ;  /* 0x0000000500057212 */ /* 0x000fc600078e3cff */
[----:B------:R-:W-:Y:S01]  /*56a0*/  IMAD R9, R8, 0x8, R3 ;  /* 0x0000000808097824 */ /* 0x000fe200078e0203 */
[----:B------:R-:W-:Y:S01]  /*56b0*/  SHF.L.U32 R4, R5, 0x1f, RZ ;  /* 0x0000001f05047819 */ /* 0x000fe200000006ff */
[----:B0-----:R-:W-:Y:S06]  /*56c0*/  @!P0 BRA `(.L_x_127) ;  /* 0x0000000800708947 */ /* 0x001fec0003800000 */
.L_x_150:
[----:B------:R-:W1:Y:S01]  /*56d0*/  SYNCS.PHASECHK.TRANS64.TRYWAIT P0, [R9+URZ], R4 ;  /* 0x00000004090075a7 */ /* 0x000e62000800017f */
[----:B------:R-:W-:-:S05]  /*56e0*/  VIADD R0, R8, 0x1 ;  /* 0x0000000108007836 */ /* 0x000fca0000000000 */
[----:B------:R-:W-:-:S04]  /*56f0*/  ISETP.NE.AND P1, PT, R0, 0xe, PT ;  /* 0x0000000e0000780c */ /* 0x000fc80003f25270 */
[----:B0-----:R-:W-:Y:S02]  /*5700*/  SEL R2, RZ, 0x1, P1 ;  /* 0x00000001ff027807 */ /* 0x001fe40000800000 */
[----:B------:R-:W-:Y:S02]  /*5710*/  SEL R0, R0, RZ, P1 ;  /* 0x000000ff00007207 */ /* 0x000fe40000800000 */
[----:B------:R-:W-:-:S03]  /*5720*/  LOP3.LUT R7, R5, R2, RZ, 0x3c, !PT ;  /* 0x0000000205077212 */ /* 0x000fc600078e3cff */
[----:B------:R-:W-:Y:S01]  /*5730*/  IMAD R6, R0, 0x8, R3 ;  /* 0x0000000800067824 */ /* 0x000fe200078e0203 */
[----:B------:R-:W-:Y:S01]  /*5740*/  SHF.L.U32 R5, R7, 0x1f, RZ ;  /* 0x0000001f07057819 */ /* 0x000fe200000006ff */
[----:B-1----:R-:W-:Y:S06]  /*5750*/  @!P0 BRA `(.L_x_128) ;  /* 0x0000000800608947 */ /* 0x002fec0003800000 */
.L_x_151:
[----:B------:R-:W1:Y:S01]  /*5760*/  SYNCS.PHASECHK.TRANS64.TRYWAIT P0, [R6+URZ], R5 ;  /* 0x00000005060075a7 */ /* 0x000e62000800017f */
[----:B------:R-:W-:-:S05]  /*5770*/  VIADD R0, R0, 0x1 ;  /* 0x0000000100007836 */ /* 0x000fca0000000000 */
[----:B------:R-:W-:-:S04]  /*5780*/  ISETP.NE.AND P1, PT, R0, 0xe, PT ;  /* 0x0000000e0000780c */ /* 0x000fc80003f25270 */
[----:B------:R-:W-:Y:S02]  /*5790*/  SEL R2, RZ, 0x1, P1 ;  /* 0x00000001ff027807 */ /* 0x000fe40000800000 */
[----:B------:R-:W-:Y:S02]  /*57a0*/  SEL R0, R0, RZ, P1 ;  /* 0x000000ff00007207 */ /* 0x000fe40000800000 */
[----:B------:R-:W-:-:S03]  /*57b0*/  LOP3.LUT R7, R7, R2, RZ, 0x3c, !PT ;  /* 0x0000000207077212 */ /* 0x000fc600078e3cff */
[----:B0-----:R-:W-:Y:S01]  /*57c0*/  IMAD R9, R0, 0x8, R3 ;  /* 0x0000000800097824 */ /* 0x001fe200078e0203 */
[----:B------:R-:W-:Y:S01]  /*57d0*/  SHF.L.U32 R4, R7, 0x1f, RZ ;  /* 0x0000001f07047819 */ /* 0x000fe200000006ff */
[----:B-1----:R-:W-:Y:S06]  /*57e0*/  @!P0 BRA `(.L_x_129) ;  /* 0x0000000800508947 */ /* 0x002fec0003800000 */
.L_x_152:
        /* <DEDUP_REMOVED lines=9> */
.L_x_153:
        /* <DEDUP_REMOVED lines=9> */
.L_x_154:
        /* <DEDUP_REMOVED lines=9> */
.L_x_155:
        /* <DEDUP_REMOVED lines=9> */
.L_x_156:
        /* <DEDUP_REMOVED lines=9> */
.L_x_157:
        /* <DEDUP_REMOVED lines=9> */
.L_x_158:
        /* <DEDUP_REMOVED lines=9> */
.L_x_159:
        /* <DEDUP_REMOVED lines=9> */
.L_x_160:
        /* <DEDUP_REMOVED lines=9> */
.L_x_161:
[----:B------:R-:W1:Y:S01]  /*5d00*/  SYNCS.PHASECHK.TRANS64.TRYWAIT P0, [R6+URZ], R5 ;  /* 0x00000005060075a7 */ /* 0x000e62000800017f */
[----:B------:R-:W-:-:S05]  /*5d10*/  VIADD R0, R0, 0x1 ;  /* 0x0000000100007836 */ /* 0x000fca0000000000 */
[----:B------:R-:W-:-:S04]  /*5d20*/  ISETP.NE.AND P1, PT, R0, 0xe, PT ;  /* 0x0000000e0000780c */ /* 0x000fc80003f25270 */
[----:B------:R-:W-:Y:S02]  /*5d30*/  SEL R2, RZ, 0x1, P1 ;  /* 0x00000001ff027807 */ /* 0x000fe40000800000 */
[----:B------:R-:W-:Y:S02]  /*5d40*/  SEL R0, R0, RZ, P1 ;  /* 0x000000ff00007207 */ /* 0x000fe40000800000 */
[----:B------:R-:W-:Y:S01]  /*5d50*/  LOP3.LUT R2, R7, R2, RZ, 0x3c, !PT ;  /* 0x0000000207027212 */ /* 0x000fe200078e3cff */
[----:B-1----:R-:W-:Y:S06]  /*5d60*/  @!P0 BRA `(.L_x_139) ;  /* 0x0000000400b88947 */ /* 0x002fec0003800000 */
.L_x_162:
[----:B------:R-:W-:Y:S01]  /*5d70*/  IMAD R3, R0, 0x8, R3 ;  /* 0x0000000800037824 */ /* 0x000fe200078e0203 */
[----:B------:R-:W-:-:S07]  /*5d80*/  SHF.L.U32 R0, R2, 0x1f, RZ ;  /* 0x0000001f02007819 */ /* 0x000fce00000006ff */
.L_x_140:
[----:B--2---:R2:W3:Y:S02]  /*5d90*/  SYNCS.PHASECHK.TRANS64.TRYWAIT P0, [R3+URZ], R0 ;  /* 0x00000000030075a7 */ /* 0x0044e4000800017f */
[----:B---3--:R-:W-:Y:S05]  /*5da0*/  @!P0 NANOSLEEP.SYNCS 0x989680 ;  /* 0x009896800000895d */ /* 0x008fea0003900000 */
[----:B------:R-:W3:Y:S02]  /*5db0*/  @!P0 SYNCS.PHASECHK.TRANS64 P0, [R3+URZ], R0 ;  /* 0x00000000030085a7 */ /* 0x000ee4000800007f */
[----:B---3--:R-:W-:Y:S05]  /*5dc0*/  @!P0 BRA `(.L_x_140) ;  /* 0xfffffffc00f08947 */ /* 0x008fea000383ffff */
.L_x_125:
[----:B------:R-:W-:Y:S05]  /*5dd0*/  BSYNC B0 ;  /* 0x0000000000007941 */ /* 0x000fea0003800000 */
.L_x_124:
[----:B------:R-:W-:Y:S05]  /*5de0*/  EXIT ;  /* 0x000000000000794d */ /* 0x000fea0003800000 */
.L_x_20:
[----:B-1----:R1:W2:Y:S02]  /*5df0*/  SYNCS.PHASECHK.TRANS64.TRYWAIT P0, [R65+URZ], R0 ;  /* 0x00000000410075a7 */ /* 0x0022a4000800017f */
[----:B--2---:R-:W-:Y:S05]  /*5e00*/  @!P0 NANOSLEEP.SYNCS 0x989680 ;  /* 0x009896800000895d */ /* 0x004fea0003900000 */
[----:B------:R-:W2:Y:S02]  /*5e10*/  @!P0 SYNCS.PHASECHK.TRANS64 P0, [R65+URZ], R0 ;  /* 0x00000000410085a7 */ /* 0x000ea4000800007f */
[----:B--2---:R-:W-:Y:S05]  /*5e20*/  @!P0 BRA `(.L_x_20) ;  /* 0xfffffffc00f08947 */ /* 0x004fea000383ffff */
[----:B------:R-:W-:Y:S05]  /*5e30*/  BRA `(.L_x_141) ;  /* 0xffffffb800a47947 */ /* 0x000fea000383ffff */
.L_x_25:
[----:B--2---:R2:W3:Y:S02]  /*5e40*/  SYNCS.PHASECHK.TRANS64.TRYWAIT P1, [R3+URZ], R0 ;  /* 0x00000000030075a7 */ /* 0x0044e4000802017f */
[----:B---3--:R-:W-:Y:S05]  /*5e50*/  @!P1 NANOSLEEP.SYNCS 0x989680 ;  /* 0x009896800000995d */ /* 0x008fea0003900000 */
[----:B------:R-:W3:Y:S02]  /*5e60*/  @!P1 SYNCS.PHASECHK.TRANS64 P1, [R3+URZ], R0 ;  /* 0x00000000030095a7 */ /* 0x000ee4000802007f */
[----:B---3--:R-:W-:Y:S05]  /*5e70*/  @!P1 BRA `(.L_x_25) ;  /* 0xfffffffc00f09947 */ /* 0x008fea000383ffff */
[----:B------:R-:W-:Y:S05]  /*5e80*/  BRA `(.L_x_24) ;  /* 0xffffffbc000c7947 */ /* 0x000fea000383ffff */
.L_x_30:
[----:B--2---:R-:W-:-:S04]  /*5e90*/  IMAD.U32 R5, RZ, RZ, UR4 ;  /* 0x00000004ff057e24 */ /* 0x004fc8000f8e00ff */
[----:B------:R2:W3:Y:S03]  /*5ea0*/  SYNCS.PHASECHK.TRANS64.TRYWAIT P1, [R5+URZ], R4 ;  /* 0x00000004050075a7 */ /* 0x0004e6000802017f */
[----:B---3--:R-:W-:Y:S05]  /*5eb0*/  @!P1 NANOSLEEP.SYNCS 0x989680 ;  /* 0x009896800000995d */ /* 0x008fea0003900000 */
[----:B------:R-:W3:Y:S02]  /*5ec0*/  @!P1 SYNCS.PHASECHK.TRANS64 P1, [R5+URZ], R4 ;  /* 0x00000004050095a7 */ /* 0x000ee4000802007f */
[----:B---3--:R-:W-:Y:S05]  /*5ed0*/  @!P1 BRA `(.L_x_30) ;  /* 0xfffffffc00ec9947 */ /* 0x008fea000383ffff */
[----:B------:R-:W-:Y:S05]  /*5ee0*/  BRA `(.L_x_29) ;  /* 0xffffffbc00c47947 */ /* 0x000fea000383ffff */
.L_x_38:
[----:B-1----:R1:W2:Y:S02]  /*5ef0*/  SYNCS.PHASECHK.TRANS64.TRYWAIT P0, [R65+URZ+0x10], R0 ;  /* 0x00001000410075a7 */ /* 0x0022a4000800017f */
[----:B--2---:R-:W-:Y:S05]  /*5f00*/  @!P0 NANOSLEEP.SYNCS 0x989680 ;  /* 0x009896800000895d */ /* 0x004fea0003900000 */
[----:B------:R-:W2:Y:S02]  /*5f10*/  @!P0 SYNCS.PHASECHK.TRANS64 P0, [R65+URZ+0x10], R0 ;  /* 0x00001000410085a7 */ /* 0x000ea4000800007f */
[----:B--2---:R-:W-:Y:S05]  /*5f20*/  @!P0 BRA `(.L_x_38) ;  /* 0xfffffffc00f08947 */ /* 0x004fea000383ffff */
[----:B------:R-:W-:Y:S05]  /*5f30*/  BRA `(.L_x_142) ;  /* 0xffffffc4001c7947 */ /* 0x000fea000383ffff */
.L_x_111:
[----:B------:R-:W-:Y:S01]  /*5f40*/  BSSY B1, `(.L_x_143) ;  /* 0x0000006000017945 */ /* 0x000fe20003800000 */
[----:B------:R-:W-:-:S07]  /*5f50*/  IMAD.MOV.U32 R15, RZ, RZ, -0x1 ;  /* 0xffffffffff0f7424 */ /* 0x000fce00078e00ff */
[----:B-----5:R-:W-:Y:S05]  /*5f60*/  WARPSYNC.COLLECTIVE R15, `(.L_x_144) ;  /* 0x000000000f0c7348 */ /* 0x020fea0003c00000 */
[----:B------:R-:W-:Y:S02]  /*5f70*/  ELECT P6, UR62, PT ;  /* 0x00000000003e782f */ /* 0x000fe400038c0000 */
[----:B------:R-:W-:Y:S01]  /*5f80*/  MOV R14, UR62 ;  /* 0x0000003e000e7c02 */ /* 0x000fe20008000f00 */
[----:B-----5:R-:W-:Y:S10]  /*5f90*/  ENDCOLLECTIVE ;  /* 0x000000000000791b */ /* 0x020ff40003800000 */
.L_x_144:
[----:B------:R-:W-:Y:S05]  /*5fa0*/  BSYNC B1 ;  /* 0x0000000000017941 */ /* 0x000fea0003800000 */
.L_x_143:
[----:B------:R-:W-:Y:S05]  /*5fb0*/  BRA `(.L_x_145) ;  /* 0xffffffe8008c7947 */ /* 0x000fea000383ffff */
.L_x_114:
[----:B0-----:R0:W1:Y:S02]  /*5fc0*/  SYNCS.PHASECHK.TRANS64.TRYWAIT P1, [R12+URZ+0x70], R5 ;  /* 0x000070050c0075a7 */ /* 0x001064000802017f */
[----:B-1----:R-:W-:Y:S05]  /*5fd0*/  @!P1 NANOSLEEP.SYNCS 0x989680 ;  /* 0x009896800000995d */ /* 0x002fea0003900000 */
[----:B------:R-:W1:Y:S02]  /*5fe0*/  @!P1 SYNCS.PHASECHK.TRANS64 P1, [R12+URZ+0x70], R5 ;  /* 0x000070050c0095a7 */ /* 0x000e64000802007f */
[----:B-1----:R-:W-:Y:S05]  /*5ff0*/  @!P1 BRA `(.L_x_114) ;  /* 0xfffffffc00f09947 */ /* 0x002fea000383ffff */
[----:B------:R-:W-:Y:S05]  /*6000*/  BRA `(.L_x_146) ;  /* 0xffffffe800c07947 */ /* 0x000fea000383ffff */
.L_x_123:
[----:B------:R-:W-:Y:S01]  /*6010*/  BSSY B0, `(.L_x_147) ;  /* 0x0000006000007945 */ /* 0x000fe20003800000 */
[----:B------:R-:W-:-:S07]  /*6020*/  IMAD.MOV.U32 R15, RZ, RZ, -0x1 ;  /* 0xffffffffff0f7424 */ /* 0x000fce00078e00ff */
[----:B-----5:R-:W-:Y:S05]  /*6030*/  WARPSYNC.COLLECTIVE R15, `(.L_x_148) ;  /* 0x000000000f0c7348 */ /* 0x020fea0003c00000 */
[----:B------:R-:W-:Y:S02]  /*6040*/  ELECT P6, UR62, PT ;  /* 0x00000000003e782f */ /* 0x000fe400038c0000 */
[----:B------:R-:W-:Y:S01]  /*6050*/  MOV R14, UR62 ;  /* 0x0000003e000e7c02 */ /* 0x000fe20008000f00 */
[----:B-----5:R-:W-:Y:S10]  /*6060*/  ENDCOLLECTIVE ;  /* 0x000000000000791b */ /* 0x020ff40003800000 */
.L_x_148:
[----:B------:R-:W-:Y:S05]  /*6070*/  BSYNC B0 ;  /* 0x0000000000007941 */ /* 0x000fea0003800000 */
.L_x_147:
[----:B------:R-:W-:Y:S05]  /*6080*/  BRA `(.L_x_149) ;  /* 0xfffffff4003c7947 */ /* 0x000fea000383ffff */
.L_x_127:
[----:B0-----:R0:W1:Y:S02]  /*6090*/  SYNCS.PHASECHK.TRANS64.TRYWAIT P0, [R7+URZ], R2 ;  /* 0x00000002070075a7 */ /* 0x001064000800017f */
[----:B-1----:R-:W-:Y:S05]  /*60a0*/  @!P0 NANOSLEEP.SYNCS 0x989680 ;  /* 0x009896800000895d */ /* 0x002fea0003900000 */
[----:B------:R-:W1:Y:S02]  /*60b0*/  @!P0 SYNCS.PHASECHK.TRANS64 P0, [R7+URZ], R2 ;  /* 0x00000002070085a7 */ /* 0x000e64000800007f */
[----:B-1----:R-:W-:Y:S05]  /*60c0*/  @!P0 BRA `(.L_x_127) ;  /* 0xfffffffc00f08947 */ /* 0x002fea000383ffff */
[----:B------:R-:W-:Y:S05]  /*60d0*/  BRA `(.L_x_150) ;  /* 0xfffffff4007c7947 */ /* 0x000fea000383ffff */
.L_x_128:
[----:B0-----:R0:W1:Y:S02]  /*60e0*/  SYNCS.PHASECHK.TRANS64.TRYWAIT P0, [R9+URZ], R4 ;  /* 0x00000004090075a7 */ /* 0x001064000800017f */
[----:B-1----:R-:W-:Y:S05]  /*60f0*/  @!P0 NANOSLEEP.SYNCS 0x989680 ;  /* 0x009896800000895d */ /* 0x002fea0003900000 */
[----:B------:R-:W1:Y:S02]  /*6100*/  @!P0 SYNCS.PHASECHK.TRANS64 P0, [R9+URZ], R4 ;  /* 0x00000004090085a7 */ /* 0x000e64000800007f */
[----:B-1----:R-:W-:Y:S05]  /*6110*/  @!P0 BRA `(.L_x_128) ;  /* 0xfffffffc00f08947 */ /* 0x002fea000383ffff */
[----:B------:R-:W-:Y:S05]  /*6120*/  BRA `(.L_x_151) ;  /* 0xfffffff4008c7947 */ /* 0x000fea000383ffff */
.L_x_129:
[----:B0-----:R0:W1:Y:S02]  /*6130*/  SYNCS.PHASECHK.TRANS64.TRYWAIT P0, [R6+URZ], R5 ;  /* 0x00000005060075a7 */ /* 0x001064000800017f */
[----:B-1----:R-:W-:Y:S05]  /*6140*/  @!P0 NANOSLEEP.SYNCS 0x989680 ;  /* 0x009896800000895d */ /* 0x002fea0003900000 */
[----:B------:R-:W1:Y:S02]  /*6150*/  @!P0 SYNCS.PHASECHK.TRANS64 P0, [R6+URZ], R5 ;  /* 0x00000005060085a7 */ /* 0x000e64000800007f */
[----:B-1----:R-:W-:Y:S05]  /*6160*/  @!P0 BRA `(.L_x_129) ;  /* 0xfffffffc00f08947 */ /* 0x002fea000383ffff */
[----:B------:R-:W-:Y:S05]  /*6170*/  BRA `(.L_x_152) ;  /* 0xfffffff4009c7947 */ /* 0x000fea000383ffff */
.L_x_130:
[----:B0-----:R0:W1:Y:S02]  /*6180*/  SYNCS.PHASECHK.TRANS64.TRYWAIT P0, [R9+URZ], R4 ;  /* 0x00000004090075a7 */ /* 0x001064000800017f */
[----:B-1----:R-:W-:Y:S05]  /*6190*/  @!P0 NANOSLEEP.SYNCS 0x989680 ;  /* 0x009896800000895d */ /* 0x002fea0003900000 */
[----:B------:R-:W1:Y:S02]  /*61a0*/  @!P0 SYNCS.PHASECHK.TRANS64 P0, [R9+URZ], R4 ;  /* 0x00000004090085a7 */ /* 0x000e64000800007f */
[----:B-1----:R-:W-:Y:S05]  /*61b0*/  @!P0 BRA `(.L_x_130) ;  /* 0xfffffffc00f08947 */ /* 0x002fea000383ffff */
[----:B------:R-:W-:Y:S05]  /*61c0*/  BRA `(.L_x_153) ;  /* 0xfffffff400ac7947 */ /* 0x000fea000383ffff */
.L_x_131:
[----:B0-----:R0:W1:Y:S02]  /*61d0*/  SYNCS.PHASECHK.TRANS64.TRYWAIT P0, [R6+URZ], R5 ;  /* 0x00000005060075a7 */ /* 0x001064000800017f */
[----:B-1----:R-:W-:Y:S05]  /*61e0*/  @!P0 NANOSLEEP.SYNCS 0x989680 ;  /* 0x009896800000895d */ /* 0x002fea0003900000 */
[----:B------:R-:W1:Y:S02]  /*61f0*/  @!P0 SYNCS.PHASECHK.TRANS64 P0, [R6+URZ], R5 ;  /* 0x00000005060085a7 */ /* 0x000e64000800007f */
[----:B-1----:R-:W-:Y:S05]  /*6200*/  @!P0 BRA `(.L_x_131) ;  /* 0xfffffffc00f08947 */ /* 0x002fea000383ffff */
[----:B------:R-:W-:Y:S05]  /*6210*/  BRA `(.L_x_154) ;  /* 0xfffffff400bc7947 */ /* 0x000fea000383ffff */
.L_x_132:
[----:B0-----:R0:W1:Y:S02]  /*6220*/  SYNCS.PHASECHK.TRANS64.TRYWAIT P0, [R9+URZ], R4 ;  /* 0x00000004090075a7 */ /* 0x001064000800017f */
[----:B-1----:R-:W-:Y:S05]  /*6230*/  @!P0 NANOSLEEP.SYNCS 0x989680 ;  /* 0x009896800000895d */ /* 0x002fea0003900000 */
[----:B------:R-:W1:Y:S02]  /*6240*/  @!P0 SYNCS.PHASECHK.TRANS64 P0, [R9+URZ], R4 ;  /* 0x00000004090085a7 */ /* 0x000e64000800007f */
[----:B-1----:R-:W-:Y:S05]  /*6250*/  @!P0 BRA `(.L_x_132) ;  /* 0xfffffffc00f08947 */ /* 0x002fea000383ffff */
[----:B------:R-:W-:Y:S05]  /*6260*/  BRA `(.L_x_155) ;  /* 0xfffffff400cc7947 */ /* 0x000fea000383ffff */
.L_x_133:
[----:B0-----:R0:W1:Y:S02]  /*6270*/  SYNCS.PHASECHK.TRANS64.TRYWAIT P0, [R6+URZ], R5 ;  /* 0x00000005060075a7 */ /* 0x001064000800017f */
[----:B-1----:R-:W-:Y:S05]  /*6280*/  @!P0 NANOSLEEP.SYNCS 0x989680 ;  /* 0x009896800000895d */ /* 0x002fea0003900000 */
[----:B------:R-:W1:Y:S02]  /*6290*/  @!P0 SYNCS.PHASECHK.TRANS64 P0, [R6+URZ], R5 ;  /* 0x00000005060085a7 */ /* 0x000e64000800007f */
[----:B-1----:R-:W-:Y:S05]  /*62a0*/  @!P0 BRA `(.L_x_133) ;  /* 0xfffffffc00f08947 */ /* 0x002fea000383ffff */
[----:B------:R-:W-:Y:S05]  /*62b0*/  BRA `(.L_x_156) ;  /* 0xfffffff400dc7947 */ /* 0x000fea000383ffff */
.L_x_134:
[----:B0-----:R0:W1:Y:S02]  /*62c0*/  SYNCS.PHASECHK.TRANS64.TRYWAIT P0, [R9+URZ], R4 ;  /* 0x00000004090075a7 */ /* 0x001064000800017f */
[----:B-1----:R-:W-:Y:S05]  /*62d0*/  @!P0 NANOSLEEP.SYNCS 0x989680 ;  /* 0x009896800000895d */ /* 0x002fea0003900000 */
[----:B------:R-:W1:Y:S02]  /*62e0*/  @!P0 SYNCS.PHASECHK.TRANS64 P0, [R9+URZ], R4 ;  /* 0x00000004090085a7 */ /* 0x000e64000800007f */
[----:B-1----:R-:W-:Y:S05]  /*62f0*/  @!P0 BRA `(.L_x_134) ;  /* 0xfffffffc00f08947 */ /* 0x002fea000383ffff */
[----:B------:R-:W-:Y:S05]  /*6300*/  BRA `(.L_x_157) ;  /* 0xfffffff400ec7947 */ /* 0x000fea000383ffff */
.L_x_135:
[----:B0-----:R0:W1:Y:S02]  /*6310*/  SYNCS.PHASECHK.TRANS64.TRYWAIT P0, [R6+URZ], R5 ;  /* 0x00000005060075a7 */ /* 0x001064000800017f */
[----:B-1----:R-:W-:Y:S05]  /*6320*/  @!P0 NANOSLEEP.SYNCS 0x989680 ;  /* 0x009896800000895d */ /* 0x002fea0003900000 */
[----:B------:R-:W1:Y:S02]  /*6330*/  @!P0 SYNCS.PHASECHK.TRANS64 P0, [R6+URZ], R5 ;  /* 0x00000005060085a7 */ /* 0x000e64000800007f */
[----:B-1----:R-:W-:Y:S05]  /*6340*/  @!P0 BRA `(.L_x_135) ;  /* 0xfffffffc00f08947 */ /* 0x002fea000383ffff */
[----:B------:R-:W-:Y:S05]  /*6350*/  BRA `(.L_x_158) ;  /* 0xfffffff400fc7947 */ /* 0x000fea000383ffff */
.L_x_136:
[----:B0-----:R0:W1:Y:S02]  /*6360*/  SYNCS.PHASECHK.TRANS64.TRYWAIT P0, [R9+URZ], R4 ;  /* 0x00000004090075a7 */ /* 0x001064000800017f */
[----:B-1----:R-:W-:Y:S05]  /*6370*/  @!P0 NANOSLEEP.SYNCS 0x989680 ;  /* 0x009896800000895d */ /* 0x002fea0003900000 */
[----:B------:R-:W1:Y:S02]  /*6380*/  @!P0 SYNCS.PHASECHK.TRANS64 P0, [R9+URZ], R4 ;  /* 0x00000004090085a7 */ /* 0x000e64000800007f */
[----:B-1----:R-:W-:Y:S05]  /*6390*/  @!P0 BRA `(.L_x_136) ;  /* 0xfffffffc00f08947 */ /* 0x002fea000383ffff */
[----:B------:R-:W-:Y:S05]  /*63a0*/  BRA `(.L_x_159) ;  /* 0xfffffff8000c7947 */ /* 0x000fea000383ffff */
.L_x_137:
[----:B0-----:R0:W1:Y:S02]  /*63b0*/  SYNCS.PHASECHK.TRANS64.TRYWAIT P0, [R6+URZ], R5 ;  /* 0x00000005060075a7 */ /* 0x001064000800017f */
[----:B-1----:R-:W-:Y:S05]  /*63c0*/  @!P0 NANOSLEEP.SYNCS 0x989680 ;  /* 0x009896800000895d */ /* 0x002fea0003900000 */
[----:B------:R-:W1:Y:S02]  /*63d0*/  @!P0 SYNCS.PHASECHK.TRANS64 P0, [R6+URZ], R5 ;  /* 0x00000005060085a7 */ /* 0x000e64000800007f */
[----:B-1----:R-:W-:Y:S05]  /*63e0*/  @!P0 BRA `(.L_x_137) ;  /* 0xfffffffc00f08947 */ /* 0x002fea000383ffff */
[----:B------:R-:W-:Y:S05]  /*63f0*/  BRA `(.L_x_160) ;  /* 0xfffffff8001c7947 */ /* 0x000fea000383ffff */
.L_x_138:
[----:B0-----:R0:W1:Y:S02]  /*6400*/  SYNCS.PHASECHK.TRANS64.TRYWAIT P0, [R9+URZ], R4 ;  /* 0x00000004090075a7 */ /* 0x001064000800017f */
[----:B-1----:R-:W-:Y:S05]  /*6410*/  @!P0 NANOSLEEP.SYNCS 0x989680 ;  /* 0x009896800000895d */ /* 0x002fea0003900000 */
[----:B------:R-:W1:Y:S02]  /*6420*/  @!P0 SYNCS.PHASECHK.TRANS64 P0, [R9+URZ], R4 ;  /* 0x00000004090085a7 */ /* 0x000e64000800007f */
[----:B-1----:R-:W-:Y:S05]  /*6430*/  @!P0 BRA `(.L_x_138) ;  /* 0xfffffffc00f08947 */ /* 0x002fea000383ffff */
[----:B------:R-:W-:Y:S05]  /*6440*/  BRA `(.L_x_161) ;  /* 0xfffffff8002c7947 */ /* 0x000fea000383ffff */
.L_x_139:
[----:B-1----:R1:W2:Y:S02]  /*6450*/  SYNCS.PHASECHK.TRANS64.TRYWAIT P0, [R6+URZ], R5 ;  /* 0x00000005060075a7 */ /* 0x0022a4000800017f */
[----:B--2---:R-:W-:Y:S05]  /*6460*/  @!P0 NANOSLEEP.SYNCS 0x989680 ;  /* 0x009896800000895d */ /* 0x004fea0003900000 */
[----:B------:R-:W2:Y:S02]  /*6470*/  @!P0 SYNCS.PHASECHK.TRANS64 P0, [R6+URZ], R5 ;  /* 0x00000005060085a7 */ /* 0x000ea4000800007f */
[----:B--2---:R-:W-:Y:S05]  /*6480*/  @!P0 BRA `(.L_x_139) ;  /* 0xfffffffc00f08947 */ /* 0x004fea000383ffff */
[----:B------:R-:W-:Y:S05]  /*6490*/  BRA `(.L_x_162) ;  /* 0xfffffff800347947 */ /* 0x000fea000383ffff */
.L_x_163:
[----:B------:R-:W-:-:S00]  /*64a0*/  BRA `(.L_x_163) ;  /* 0xfffffffc00fc7947 */ /* 0x000fc0000383ffff */
[----:B------:R-:W-:-:S00]  /*64b0*/  NOP ;  /* 0x0000000000007918 */ /* 0x000fc00000000000 */
        /* <DEDUP_REMOVED lines=12> */
.L_x_164:


//--------------------- .nv.global.init           --------------------------
	.section	.nv.global.init,"aw",@progbits
.nv.global.init:
	.type		$str$22,@object
	.size		$str$22,($str$23 - $str$22)
$str$22:
        /*0000*/ 	.byte	0x6b, 0x5f, 0x74, 0x69, 0x6c, 0x65, 0x5f, 0x63, 0x6f, 0x75, 0x6e, 0x74, 0x20, 0x3e, 0x3d, 0x20
        /*0010*/ 	.byte	0x31, 0x00
	.type		$str$23,@object
	.size		$str$23,(__unnamed_1 - $str$23)
$str$23:
        /*0012*/ 	.byte	0x2f, 0x74, 0x6d, 0x70, 0x2f, 0x63, 0x75, 0x74, 0x6c, 0x61, 0x73, 0x73, 0x5f, 0x73, 0x77, 0x65
        /*0022*/ 	.byte	0x65, 0x70, 0x5f, 0x73, 0x72, 0x63, 0x2f, 0x69, 0x6e, 0x63, 0x6c, 0x75, 0x64, 0x65, 0x2f, 0x63
        /*0032*/ 	.byte	0x75, 0x74, 0x6c, 0x61, 0x73, 0x73, 0x2f, 0x67, 0x65, 0x6d, 0x6d, 0x2f, 0x63, 0x6f, 0x6c, 0x6c
        /*0042*/ 	.byte	0x65, 0x63, 0x74, 0x69, 0x76, 0x65, 0x2f, 0x73, 0x6d, 0x39, 0x30, 0x5f, 0x6d, 0x6d, 0x61, 0x5f
        /*0052*/ 	.byte	0x74, 0x6d, 0x61, 0x5f, 0x67, 0x6d, 0x6d, 0x61, 0x5f, 0x73, 0x73, 0x5f, 0x77, 0x61, 0x72, 0x70
        /*0062*/ 	.byte	0x73, 0x70, 0x65, 0x63, 0x69, 0x61, 0x6c, 0x69, 0x7a, 0x65, 0x64, 0x2e, 0x68, 0x70, 0x70, 0x00
	.type		__unnamed_1,@object
	.size		__unnamed_1,(.L_0 - __unnamed_1)
__unnamed_1:
        /*0072*/ 	.byte	0x76, 0x6f, 0x69, 0x64, 0x20, 0x63, 0x75, 0x74, 0x6c, 0x61, 0x73, 0x73, 0x3a, 0x3a, 0x67, 0x65
        /* <DEDUP_REMOVED lines=172> */
        /*0b42*/ 	.byte	0x65, 0x6e, 0x74, 0x69, 0x74, 0x79, 0x5d, 0x00
.L_0:


//--------------------- .nv.shared._ZN7cutlass13device_kernelINS_4gemm6kernel13GemmUniversalIN4cute5tupleIJiiiiEEENS1_10collective13CollectiveMmaINS1_34MainloopSm90TmaGmmaWarpSpecializedILi14ENS5_IJNS4_1CILi2EEENSA_ILi1EEESC_EEENS1_32KernelTmaWarpSpecializedPingpongEEENS5_IJNSA_ILi64EEESG_NSA_ILi128EEEEEEaNS5_IJlSC_lEEEaSJ_NS4_8TiledMMAINS4_8MMA_AtomIJNS4_4SM904GMMA26MMA_64x64x32_S32S8S8_SS_TNEEEENS4_6LayoutINS5_IJSC_SC_SC_EEENS5_IJNSA_ILi0EEESS_SS_EEEEENS5_IJNS4_10UnderscoreESV_SV_EEEEENS4_13SM90_TMA_LOADENS4_14ComposedLayoutINS4_7SwizzleILi3ELi4ELi3EEENS4_18smem_ptr_flag_bitsILi8EEENSQ_INS5_IJNSA_ILi8EEESH_EEENS5_IJSH_SC_EEEEEEEvNS4_8identityENS4_23SM90_TMA_LOAD_MULTICASTES18_vS19_EENS_8epilogue10collective6detail29Sm90TmaWarpSpecializedAdapterINS1D_15DefaultEpilogueIaSJ_SJ_NS1C_6thread17LinearCombinationIaLi1EiiLNS1H_9ScaleType4KindE0ELNS_15FloatRoundStyleE2EaEENS1_15EpilogueDefaultEEEEEvvEEEEvNT_6ParamsE --------------------------
	.section	.nv.shared._ZN7cutlass13device_kernelINS_4gemm6kernel13GemmUniversalIN4cute5tupleIJiiiiEEENS1_10collective13CollectiveMmaINS1_34MainloopSm90TmaGmmaWarpSpecializedILi14ENS5_IJNS4_1CILi2EEENSA_ILi1EEESC_EEENS1_32KernelTmaWarpSpecializedPingpongEEENS5_IJNSA_ILi64EEESG_NSA_ILi128EEEEEEaNS5_IJlSC_lEEEaSJ_NS4_8TiledMMAINS4_8MMA_AtomIJNS4_4SM904GMMA26MMA_64x64x32_S32S8S8_SS_TNEEEENS4_6LayoutINS5_IJSC_SC_SC_EEENS5_IJNSA_ILi0EEESS_SS_EEEEENS5_IJNS4_10UnderscoreESV_SV_EEEEENS4_13SM90_TMA_LOADENS4_14ComposedLayoutINS4_7SwizzleILi3ELi4ELi3EEENS4_18smem_ptr_flag_bitsILi8EEENSQ_INS5_IJNSA_ILi8EEESH_EEENS5_IJSH_SC_EEEEEEEvNS4_8identityENS4_23SM90_TMA_LOAD_MULTICASTES18_vS19_EENS_8epilogue10collective6detail29Sm90TmaWarpSpecializedAdapterINS1D_15DefaultEpilogueIaSJ_SJ_NS1C_6thread17LinearCombinationIaLi1EiiLNS1H_9ScaleType4KindE0ELNS_15FloatRoundStyleE2EaEENS1_15EpilogueDefaultEEEEEvvEEEEvNT_6ParamsE,"aw",@nobits
	.sectionflags	@""
	.align	16
	.zero		1024


//--------------------- .nv.shared.reserved.0     --------------------------
	.section	.nv.shared.reserved.0,"aw",@nobits
	.weak		__nv_reservedSMEM_offset_0_alias
	.size		__nv_reservedSMEM_offset_0_alias, 0, 0
	.other		__nv_reservedSMEM_offset_0_alias,@"STO_CUDA_RESERVED_SHARED STV_DEFAULT"
__nv_reservedSMEM_offset_0_alias:
	.zero		0


//--------------------- .nv.global                --------------------------
	.section	.nv.global,"aw",@nobits
.nv.global:
	.type		_ZN39_INTERNAL_8f5b4442_4_k_cu_d41de537_34264cute1_E,@object
	.size		_ZN39_INTERNAL_8f5b4442_4_k_cu_d41de537_34264cute1_E,(_ZN39_INTERNAL_8f5b4442_4_k_cu_d41de537_34264cuda3std3__45__cpo6cbeginE - _ZN39_INTERNAL_8f5b4442_4_k_cu_d41de537_34264cute1_E)
_ZN39_INTERNAL_8f5b4442_4_k_cu_d41de537_34264cute1_E:
	.zero		1
	.type		_ZN39_INTERNAL_8f5b4442_4_k_cu_d41de537_34264cuda3std3__45__cpo6cbeginE,@object
	.size		_ZN39_INTERNAL_8f5b4442_4_k_cu_d41de537_34264cuda3std3__45__cpo6cbeginE,(_ZN39_INTERNAL_8f5b4442_4_k_cu_d41de537_34264cuda3std3__48in_placeE - _ZN39_INTERNAL_8f5b4442_4_k_cu_d41de537_34264cuda3std3__45__cpo6cbeginE)
_ZN39_INTERNAL_8f5b4442_4_k_cu_d41de537_34264cuda3std3__45__cpo6cbeginE:
	.zero		1
	.type		_ZN39_INTERNAL_8f5b4442_4_k_cu_d41de537_34264cuda3std3__48in_placeE,@object
	.size		_ZN39_INTERNAL_8f5b4442_4_k_cu_d41de537_34264cuda3std3__48in_placeE,(_ZN39_INTERNAL_8f5b4442_4_k_cu_d41de537_34264cuda3std6ranges3__45__cpo9iter_moveE - _ZN39_INTERNAL_8f5b4442_4_k_cu_d41de537_34264cuda3std3__48in_placeE)
_ZN39_INTERNAL_8f5b4442_4_k_cu_d41de537_34264cuda3std3__48in_placeE:
	.zero		1
	.type		_ZN39_INTERNAL_8f5b4442_4_k_cu_d41de537_34264cuda3std6ranges3__45__cpo9iter_moveE,@object
	.size		_ZN39_INTERNAL_8f5b4442_4_k_cu_d41de537_34264cuda3std6ranges3__45__cpo9iter_moveE,(_ZN39_INTERNAL_8f5b4442_4_k_cu_d41de537_34264cuda3std3__45__cpo5beginE - _ZN39_INTERNAL_8f5b4442_4_k_cu_d41de537_34264cuda3std6ranges3__45__cpo9iter_moveE)
_ZN39_INTERNAL_8f5b4442_4_k_cu_d41de537_34264cuda3std6ranges3__45__cpo9iter_moveE:
	.zero		1
	.type		_ZN39_INTERNAL_8f5b4442_4_k_cu_d41de537_34264cuda3std3__45__cpo5beginE,@object
	.size		_ZN39_INTERNAL_8f5b4442_4_k_cu_d41de537_34264cuda3std3__45__cpo5beginE,(_ZN39_INTERNAL_8f5b4442_4_k_cu_d41de537_34264cuda3std3__441_GLOBAL__N__8f5b4442_4_k_cu_d41de537_34266ignoreE - _ZN39_INTERNAL_8f5b4442_4_k_cu_d41de537_34264cuda3std3__45__cpo5beginE)
_ZN39_INTERNAL_8f5b4442_4_k_cu_d41de537_34264cuda3std3__45__cpo5beginE:
	.zero		1
	.type		_ZN39_INTERNAL_8f5b4442_4_k_cu_d41de537_34264cuda3std3__441_GLOBAL__N__8f5b4442_4_k_cu_d41de537_34266ignoreE,@object
	.size		_ZN39_INTERNAL_8f5b4442_4_k_cu_d41de537_34264cuda3std3__441_GLOBAL__N__8f5b4442_4_k_cu_d41de537_34266ignoreE,(_ZN39_INTERNAL_8f5b4442_4_k_cu_d41de537_34264cute7productE - _ZN39_INTERNAL_8f5b4442_4_k_cu_d41de537_34264cuda3std3__441_GLOBAL__N__8f5b4442_4_k_cu_d41de537_34266ignoreE)
_ZN39_INTERNAL_8f5b4442_4_k_cu_d41de537_34264cuda3std3__441_GLOBAL__N__8f5b4442_4_k_cu_d41de537_34266ignoreE:
	.zero		1
	.type		_ZN39_INTERNAL_8f5b4442_4_k_cu_d41de537_34264cute7productE,@object
	.size		_ZN39_INTERNAL_8f5b4442_4_k_cu_d41de537_34264cute7productE,(_ZN39_INTERNAL_8f5b4442_4_k_cu_d41de537_34264cuda3std3__45__cpo3endE - _ZN39_INTERNAL_8f5b4442_4_k_cu_d41de537_34264cute7productE)
_ZN39_INTERNAL_8f5b4442_4_k_cu_d41de537_34264cute7productE:
	.zero		1
	.type		_ZN39_INTERNAL_8f5b4442_4_k_cu_d41de537_34264cuda3std3__45__cpo3endE,@object
	.size		_ZN39_INTERNAL_8f5b4442_4_k_cu_d41de537_34264cuda3std3__45__cpo3endE,(_ZN39_INTERNAL_8f5b4442_4_k_cu_d41de537_34264cuda3std3__419piecewise_constructE - _ZN39_INTERNAL_8f5b4442_4_k_cu_d41de537_34264cuda3std3__45__cpo3endE)
_ZN39_INTERNAL_8f5b4442_4_k_cu_d41de537_34264cuda3std3__45__cpo3endE:
	.zero		1
	.type		_ZN39_INTERNAL_8f5b4442_4_k_cu_d41de537_34264cuda3std3__419piecewise_constructE,@object
	.size		_ZN39_INTERNAL_8f5b4442_4_k_cu_d41de537_34264cuda3std3__419piecewise_constructE,(_ZN39_INTERNAL_8f5b4442_4_k_cu_d41de537_34264cuda3std3__45__cpo4cendE - _ZN39_INTERNAL_8f5b4442_4_k_cu_d41de537_34264cuda3std3__419piecewise_constructE)
_ZN39_INTERNAL_8f5b4442_4_k_cu_d41de537_34264cuda3std3__419piecewise_constructE:
	.zero		1
	.type		_ZN39_INTERNAL_8f5b4442_4_k_cu_d41de537_34264cuda3std3__45__cpo4cendE,@object
	.size		_ZN39_INTERNAL_8f5b4442_4_k_cu_d41de537_34264cuda3std3__45__cpo4cendE,(_ZN39_INTERNAL_8f5b4442_4_k_cu_d41de537_34264cuda3std6ranges3__45__cpo4swapE - _ZN39_INTERNAL_8f5b4442_4_k_cu_d41de537_34264cuda3std3__45__cpo4cendE)
_ZN39_INTERNAL_8f5b4442_4_k_cu_d41de537_34264cuda3std3__45__cpo4cendE:
	.zero		1
	.type		_ZN39_INTERNAL_8f5b4442_4_k_cu_d41de537_34264cuda3std6ranges3__45__cpo4swapE,@object
	.size		_ZN39_INTERNAL_8f5b4442_4_k_cu_d41de537_34264cuda3std6ranges3__45__cpo4swapE,(.L_8 - _ZN39_INTERNAL_8f5b4442_4_k_cu_d41de537_34264cuda3std6ranges3__45__cpo4swapE)
_ZN39_INTERNAL_8f5b4442_4_k_cu_d41de537_34264cuda3std6ranges3__45__cpo4swapE:
	.zero		1
.L_8:


//--------------------- .nv.constant0._ZN7cutlass13device_kernelINS_4gemm6kernel13GemmUniversalIN4cute5tupleIJiiiiEEENS1_10collective13CollectiveMmaINS1_34MainloopSm90TmaGmmaWarpSpecializedILi14ENS5_IJNS4_1CILi2EEENSA_ILi1EEESC_EEENS1_32KernelTmaWarpSpecializedPingpongEEENS5_IJNSA_ILi64EEESG_NSA_ILi128EEEEEEaNS5_IJlSC_lEEEaSJ_NS4_8TiledMMAINS4_8MMA_AtomIJNS4_4SM904GMMA26MMA_64x64x32_S32S8S8_SS_TNEEEENS4_6LayoutINS5_IJSC_SC_SC_EEENS5_IJNSA_ILi0EEESS_SS_EEEEENS5_IJNS4_10UnderscoreESV_SV_EEEEENS4_13SM90_TMA_LOADENS4_14ComposedLayoutINS4_7SwizzleILi3ELi4ELi3EEENS4_18smem_ptr_flag_bitsILi8EEENSQ_INS5_IJNSA_ILi8EEESH_EEENS5_IJSH_SC_EEEEEEEvNS4_8identityENS4_23SM90_TMA_LOAD_MULTICASTES18_vS19_EENS_8epilogue10collective6detail29Sm90TmaWarpSpecializedAdapterINS1D_15DefaultEpilogueIaSJ_SJ_NS1C_6thread17LinearCombinationIaLi1EiiLNS1H_9ScaleType4KindE0ELNS_15FloatRoundStyleE2EaEENS1_15EpilogueDefaultEEEEEvvEEEEvNT_6ParamsE --------------------------
	.section	.nv.constant0._ZN7cutlass13device_kernelINS_4gemm6kernel13GemmUniversalIN4cute5tupleIJiiiiEEENS1_10collective13CollectiveMmaINS1_34MainloopSm90TmaGmmaWarpSpecializedILi14ENS5_IJNS4_1CILi2EEENSA_ILi1EEESC_EEENS1_32KernelTmaWarpSpecializedPingpongEEENS5_IJNSA_ILi64EEESG_NSA_ILi128EEEEEEaNS5_IJlSC_lEEEaSJ_NS4_8TiledMMAINS4_8MMA_AtomIJNS4_4SM904GMMA26MMA_64x64x32_S32S8S8_SS_TNEEEENS4_6LayoutINS5_IJSC_SC_SC_EEENS5_IJNSA_ILi0EEESS_SS_EEEEENS5_IJNS4_10UnderscoreESV_SV_EEEEENS4_13SM90_TMA_LOADENS4_14ComposedLayoutINS4_7SwizzleILi3ELi4ELi3EEENS4_18smem_ptr_flag_bitsILi8EEENSQ_INS5_IJNSA_ILi8EEESH_EEENS5_IJSH_SC_EEEEEEEvNS4_8identityENS4_23SM90_TMA_LOAD_MULTICASTES18_vS19_EENS_8epilogue10collective6detail29Sm90TmaWarpSpecializedAdapterINS1D_15DefaultEpilogueIaSJ_SJ_NS1C_6thread17LinearCombinationIaLi1EiiLNS1H_9ScaleType4KindE0ELNS_15FloatRoundStyleE2EaEENS1_15EpilogueDefaultEEEEEvvEEEEvNT_6ParamsE,"a",@progbits
	.sectionflags	@""
	.align	4
.nv.constant0._ZN7cutlass13device_kernelINS_4gemm6kernel13GemmUniversalIN4cute5tupleIJiiiiEEENS1_10collective13CollectiveMmaINS1_34MainloopSm90TmaGmmaWarpSpecializedILi14ENS5_IJNS4_1CILi2EEENSA_ILi1EEESC_EEENS1_32KernelTmaWarpSpecializedPingpongEEENS5_IJNSA_ILi64EEESG_NSA_ILi128EEEEEEaNS5_IJlSC_lEEEaSJ_NS4_8TiledMMAINS4_8MMA_AtomIJNS4_4SM904GMMA26MMA_64x64x32_S32S8S8_SS_TNEEEENS4_6LayoutINS5_IJSC_SC_SC_EEENS5_IJNSA_ILi0EEESS_SS_EEEEENS5_IJNS4_10UnderscoreESV_SV_EEEEENS4_13SM90_TMA_LOADENS4_14ComposedLayoutINS4_7SwizzleILi3ELi4ELi3EEENS4_18smem_ptr_flag_bitsILi8EEENSQ_INS5_IJNSA_ILi8EEESH_EEENS5_IJSH_SC_EEEEEEEvNS4_8identityENS4_23SM90_TMA_LOAD_MULTICASTES18_vS19_EENS_8epilogue10collective6detail29Sm90TmaWarpSpecializedAdapterINS1D_15DefaultEpilogueIaSJ_SJ_NS1C_6thread17LinearCombinationIaLi1EiiLNS1H_9ScaleType4KindE0ELNS_15FloatRoundStyleE2EaEENS1_15EpilogueDefaultEEEEEvvEEEEvNT_6ParamsE:
	.zero		1664


//--------------------- SYMBOLS --------------------------

	.type		.nv.reservedSmem.offset0,@object
	.size		.nv.reservedSmem.offset0,0x4
	.type		__assertfail,@function
